//
// Generated by NVIDIA NVVM Compiler
//
// Compiler Build ID: CL-36424714
// Cuda compilation tools, release 13.0, V13.0.88
// Based on NVVM 20.0.0
//

.version 9.0
.target sm_100
.address_size 64

	// .globl	_Z14stress_computePf
.global .align 4 .b8 __cudart_i2opi_f[24] = {65, 144, 67, 60, 153, 149, 98, 219, 192, 221, 52, 245, 209, 87, 39, 252, 41, 21, 68, 78, 110, 131, 249, 162};

.visible .entry _Z14stress_computePf(
	.param .u64 .ptr .align 1 _Z14stress_computePf_param_0
)
{
	.local .align 4 .b8 	__local_depot0[28];
	.reg .b64 	%SP;
	.reg .b64 	%SPL;
	.reg .pred 	%p<17>;
	.reg .b32 	%r<87>;
	.reg .b32 	%f<50>;
	.reg .b64 	%rd<41>;
	.reg .b64 	%fd<5>;

	mov.u64 	%SPL, __local_depot0;
	ld.param.u64 	%rd14, [_Z14stress_computePf_param_0];
	cvta.to.global.u64 	%rd15, %rd14;
	add.u64 	%rd1, %SPL, 0;
	add.u64 	%rd2, %SPL, 0;
	mov.u32 	%r29, %ctaid.x;
	mov.u32 	%r30, %ntid.x;
	mov.u32 	%r31, %tid.x;
	mad.lo.s32 	%r32, %r29, %r30, %r31;
	mul.wide.s32 	%rd18, %r32, 4;
	add.s64 	%rd3, %rd15, %rd18;
	ld.global.f32 	%f10, [%rd3];
	mul.f32 	%f11, %f10, 0f3F22F983;
	cvt.rni.s32.f32 	%r33, %f11;
	cvt.rn.f32.s32 	%f12, %r33;
	fma.rn.f32 	%f13, %f12, 0fBFC90FDA, %f10;
	fma.rn.f32 	%f14, %f12, 0fB3A22168, %f13;
	fma.rn.f32 	%f15, %f12, 0fA7C234C5, %f14;
	abs.f32 	%f16, %f10;
	setp.ltu.f32 	%p2, %f16, 0f47CE4780;
	setp.eq.f32 	%p3, %f16, 0f7F800000;
	mov.b32 	%r1, %f10;
	shr.u32 	%r34, %r1, 23;
	and.b32  	%r35, %r34, 224;
	add.s32 	%r36, %r35, -128;
	shl.b32 	%r37, %r1, 8;
	or.b32  	%r2, %r37, -2147483648;
	shr.u32 	%r38, %r36, 5;
	and.b32  	%r3, %r34, 31;
	mul.wide.u32 	%rd19, %r38, 4;
	sub.s64 	%rd4, %rd2, %rd19;
	sub.s32 	%r4, 32, %r3;
	mov.f32 	%f47, 0f00000000;
	mul.rn.f32 	%f17, %f10, %f47;
	sub.s64 	%rd5, %rd1, %rd19;
	or.pred  	%p1, %p2, %p3;
	selp.b32 	%r5, %r33, 0, %p2;
	selp.f32 	%f1, %f15, %f17, %p2;
	mov.b32 	%r78, 0;
$L__BB0_1:
	mov.u32 	%r82, %r5;
	mov.f32 	%f48, %f1;
	@%p1 bra 	$L__BB0_7;
	mov.b64 	%rd39, 0;
	mov.b32 	%r79, 0;
	mov.u64 	%rd37, __cudart_i2opi_f;
	mov.u64 	%rd38, %rd2;
$L__BB0_3:
	.pragma "nounroll";
	ld.global.nc.u32 	%r40, [%rd37];
	mad.wide.u32 	%rd22, %r40, %r2, %rd39;
	shr.u64 	%rd39, %rd22, 32;
	st.local.u32 	[%rd38], %rd22;
	add.s32 	%r79, %r79, 1;
	add.s64 	%rd38, %rd38, 4;
	add.s64 	%rd37, %rd37, 4;
	setp.ne.s32 	%p4, %r79, 6;
	@%p4 bra 	$L__BB0_3;
	setp.eq.s32 	%p5, %r3, 0;
	st.local.u32 	[%rd2+24], %rd39;
	ld.local.u32 	%r80, [%rd4+24];
	ld.local.u32 	%r81, [%rd4+20];
	@%p5 bra 	$L__BB0_6;
	shl.b32 	%r41, %r80, %r3;
	shr.u32 	%r42, %r81, %r4;
	add.s32 	%r80, %r42, %r41;
	shl.b32 	%r43, %r81, %r3;
	ld.local.u32 	%r44, [%rd4+16];
	shr.u32 	%r45, %r44, %r4;
	add.s32 	%r81, %r45, %r43;
$L__BB0_6:
	setp.lt.s32 	%p6, %r1, 0;
	shr.u32 	%r46, %r80, 30;
	shf.l.wrap.b32 	%r47, %r81, %r80, 2;
	shl.b32 	%r48, %r81, 2;
	shr.u32 	%r49, %r47, 31;
	add.s32 	%r50, %r49, %r46;
	neg.s32 	%r51, %r50;
	selp.b32 	%r82, %r51, %r50, %p6;
	xor.b32  	%r52, %r47, %r1;
	shr.s32 	%r53, %r47, 31;
	xor.b32  	%r54, %r53, %r47;
	xor.b32  	%r55, %r53, %r48;
	cvt.u64.u32 	%rd23, %r54;
	shl.b64 	%rd24, %rd23, 32;
	cvt.u64.u32 	%rd25, %r55;
	or.b64  	%rd26, %rd24, %rd25;
	cvt.rn.f64.s64 	%fd1, %rd26;
	mul.f64 	%fd2, %fd1, 0d3BF921FB54442D19;
	cvt.rn.f32.f64 	%f18, %fd2;
	neg.f32 	%f19, %f18;
	setp.lt.s32 	%p7, %r52, 0;
	selp.f32 	%f48, %f19, %f18, %p7;
$L__BB0_7:
	mul.rn.f32 	%f20, %f48, %f48;
	and.b32  	%r56, %r82, 1;
	setp.eq.b32 	%p8, %r56, 1;
	selp.f32 	%f21, 0f3F800000, %f48, %p8;
	fma.rn.f32 	%f22, %f20, %f21, 0f00000000;
	fma.rn.f32 	%f23, %f20, 0f37CBAC00, 0fBAB607ED;
	selp.f32 	%f24, %f23, 0fB94D4153, %p8;
	selp.f32 	%f25, 0f3D2AAABB, 0f3C0885E4, %p8;
	fma.rn.f32 	%f26, %f24, %f20, %f25;
	selp.f32 	%f27, 0fBEFFFFFF, 0fBE2AAAA8, %p8;
	fma.rn.f32 	%f28, %f26, %f20, %f27;
	fma.rn.f32 	%f29, %f28, %f22, %f21;
	and.b32  	%r57, %r82, 2;
	setp.eq.s32 	%p9, %r57, 0;
	mov.f32 	%f30, 0f00000000;
	sub.f32 	%f31, %f30, %f29;
	selp.f32 	%f5, %f29, %f31, %p9;
	mov.u32 	%r86, %r5;
	mov.f32 	%f49, %f1;
	@%p1 bra 	$L__BB0_13;
	mov.b64 	%rd40, 0;
	mov.b32 	%r83, 0;
$L__BB0_9:
	.pragma "nounroll";
	mul.wide.u32 	%rd28, %r83, 4;
	mov.u64 	%rd29, __cudart_i2opi_f;
	add.s64 	%rd30, %rd29, %rd28;
	ld.global.nc.u32 	%r59, [%rd30];
	mad.wide.u32 	%rd31, %r59, %r2, %rd40;
	shr.u64 	%rd40, %rd31, 32;
	add.s64 	%rd32, %rd1, %rd28;
	st.local.u32 	[%rd32], %rd31;
	add.s32 	%r83, %r83, 1;
	setp.ne.s32 	%p10, %r83, 6;
	@%p10 bra 	$L__BB0_9;
	setp.eq.s32 	%p11, %r3, 0;
	st.local.u32 	[%rd1+24], %rd40;
	ld.local.u32 	%r84, [%rd5+24];
	ld.local.u32 	%r85, [%rd5+20];
	@%p11 bra 	$L__BB0_12;
	shl.b32 	%r60, %r84, %r3;
	shr.u32 	%r61, %r85, %r4;
	add.s32 	%r84, %r61, %r60;
	shl.b32 	%r62, %r85, %r3;
	ld.local.u32 	%r63, [%rd5+16];
	shr.u32 	%r64, %r63, %r4;
	add.s32 	%r85, %r64, %r62;
$L__BB0_12:
	setp.lt.s32 	%p12, %r1, 0;
	shr.u32 	%r65, %r84, 30;
	shf.l.wrap.b32 	%r66, %r85, %r84, 2;
	shl.b32 	%r67, %r85, 2;
	shr.u32 	%r68, %r66, 31;
	add.s32 	%r69, %r68, %r65;
	neg.s32 	%r70, %r69;
	selp.b32 	%r86, %r70, %r69, %p12;
	xor.b32  	%r71, %r66, %r1;
	shr.s32 	%r72, %r66, 31;
	xor.b32  	%r73, %r72, %r66;
	xor.b32  	%r74, %r72, %r67;
	cvt.u64.u32 	%rd33, %r73;
	shl.b64 	%rd34, %rd33, 32;
	cvt.u64.u32 	%rd35, %r74;
	or.b64  	%rd36, %rd34, %rd35;
	cvt.rn.f64.s64 	%fd3, %rd36;
	mul.f64 	%fd4, %fd3, 0d3BF921FB54442D19;
	cvt.rn.f32.f64 	%f32, %fd4;
	neg.f32 	%f33, %f32;
	setp.lt.s32 	%p13, %r71, 0;
	selp.f32 	%f49, %f33, %f32, %p13;
$L__BB0_13:
	add.s32 	%r75, %r86, 1;
	mul.rn.f32 	%f34, %f49, %f49;
	and.b32  	%r76, %r86, 1;
	setp.eq.b32 	%p14, %r76, 1;
	selp.f32 	%f35, %f49, 0f3F800000, %p14;
	fma.rn.f32 	%f36, %f34, %f35, 0f00000000;
	fma.rn.f32 	%f37, %f34, 0f37CBAC00, 0fBAB607ED;
	selp.f32 	%f38, 0fB94D4153, %f37, %p14;
	selp.f32 	%f39, 0f3C0885E4, 0f3D2AAABB, %p14;
	fma.rn.f32 	%f40, %f38, %f34, %f39;
	selp.f32 	%f41, 0fBE2AAAA8, 0fBEFFFFFF, %p14;
	fma.rn.f32 	%f42, %f40, %f34, %f41;
	fma.rn.f32 	%f43, %f42, %f36, %f35;
	and.b32  	%r77, %r75, 2;
	setp.eq.s32 	%p15, %r77, 0;
	mov.f32 	%f44, 0f00000000;
	sub.f32 	%f45, %f44, %f43;
	selp.f32 	%f46, %f43, %f45, %p15;
	fma.rn.f32 	%f47, %f5, %f46, %f47;
	add.s32 	%r78, %r78, 1;
	setp.ne.s32 	%p16, %r78, 1000;
	@%p16 bra 	$L__BB0_1;
	st.global.f32 	[%rd3], %f47;
	ret;

}
	// .globl	_Z13stress_memoryPf
.visible .entry _Z13stress_memoryPf(
	.param .u64 .ptr .align 1 _Z13stress_memoryPf_param_0
)
{
	.reg .pred 	%p<2>;
	.reg .b32 	%r<9>;
	.reg .b32 	%f<15>;
	.reg .b64 	%rd<5>;

	ld.param.u64 	%rd2, [_Z13stress_memoryPf_param_0];
	cvta.to.global.u64 	%rd3, %rd2;
	mov.u32 	%r4, %ctaid.x;
	mov.u32 	%r5, %ntid.x;
	mov.u32 	%r6, %tid.x;
	mad.lo.s32 	%r7, %r4, %r5, %r6;
	mul.wide.s32 	%rd4, %r7, 4;
	add.s64 	%rd1, %rd3, %rd4;
	ld.global.f32 	%f13, [%rd1];
	mov.f32 	%f14, 0f00000000;
	mov.b32 	%r8, 0;
$L__BB1_1:
	fma.rn.f32 	%f6, %f13, %f13, %f14;
	fma.rn.f32 	%f7, %f6, %f6, %f6;
	fma.rn.f32 	%f8, %f7, %f7, %f7;
	fma.rn.f32 	%f9, %f8, %f8, %f8;
	fma.rn.f32 	%f10, %f9, %f9, %f9;
	fma.rn.f32 	%f11, %f10, %f10, %f10;
	fma.rn.f32 	%f12, %f11, %f11, %f11;
	fma.rn.f32 	%f13, %f12, %f12, %f12;
	add.s32 	%r8, %r8, 8;
	setp.ne.s32 	%p1, %r8, 1000;
	mov.f32 	%f14, %f13;
	@%p1 bra 	$L__BB1_1;
	st.global.f32 	[%rd1], %f13;
	ret;

}
	// .globl	_Z16stress_schedulerPf
.visible .entry _Z16stress_schedulerPf(
	.param .u64 .ptr .align 1 _Z16stress_schedulerPf_param_0
)
{
	.reg .pred 	%p<2>;
	.reg .b32 	%r<9>;
	.reg .b32 	%f<20>;
	.reg .b64 	%rd<5>;

	ld.param.u64 	%rd2, [_Z16stress_schedulerPf_param_0];
	cvta.to.global.u64 	%rd3, %rd2;
	mov.u32 	%r4, %ctaid.x;
	mov.u32 	%r5, %ntid.x;
	mov.u32 	%r6, %tid.x;
	mad.lo.s32 	%r7, %r4, %r5, %r6;
	mul.wide.s32 	%rd4, %r7, 4;
	add.s64 	%rd1, %rd3, %rd4;
	mov.f32 	%f19, 0f00000000;
	mov.b32 	%r8, 0;
$L__BB2_1:
	bar.warp.sync 	-1;
	ld.global.f32 	%f4, [%rd1];
	fma.rn.f32 	%f5, %f4, %f4, %f19;
	st.global.f32 	[%rd1], %f5;
	bar.warp.sync 	-1;
	ld.global.f32 	%f6, [%rd1];
	fma.rn.f32 	%f7, %f6, %f6, %f5;
	st.global.f32 	[%rd1], %f7;
	bar.warp.sync 	-1;
	ld.global.f32 	%f8, [%rd1];
	fma.rn.f32 	%f9, %f8, %f8, %f7;
	st.global.f32 	[%rd1], %f9;
	bar.warp.sync 	-1;
	ld.global.f32 	%f10, [%rd1];
	fma.rn.f32 	%f11, %f10, %f10, %f9;
	st.global.f32 	[%rd1], %f11;
	bar.warp.sync 	-1;
	ld.global.f32 	%f12, [%rd1];
	fma.rn.f32 	%f13, %f12, %f12, %f11;
	st.global.f32 	[%rd1], %f13;
	bar.warp.sync 	-1;
	ld.global.f32 	%f14, [%rd1];
	fma.rn.f32 	%f15, %f14, %f14, %f13;
	st.global.f32 	[%rd1], %f15;
	bar.warp.sync 	-1;
	ld.global.f32 	%f16, [%rd1];
	fma.rn.f32 	%f17, %f16, %f16, %f15;
	st.global.f32 	[%rd1], %f17;
	bar.warp.sync 	-1;
	ld.global.f32 	%f18, [%rd1];
	fma.rn.f32 	%f19, %f18, %f18, %f17;
	st.global.f32 	[%rd1], %f19;
	add.s32 	%r8, %r8, 8;
	setp.ne.s32 	%p1, %r8, 1000;
	@%p1 bra 	$L__BB2_1;
	ret;

}
	// .globl	_Z9stress_xuPf
.visible .entry _Z9stress_xuPf(
	.param .u64 .ptr .align 1 _Z9stress_xuPf_param_0
)
{
	.reg .pred 	%p<14>;
	.reg .b32 	%r<33>;
	.reg .b32 	%f<137>;
	.reg .b64 	%rd<5>;

	ld.param.u64 	%rd2, [_Z9stress_xuPf_param_0];
	cvta.to.global.u64 	%rd3, %rd2;
	mov.u32 	%r4, %ctaid.x;
	mov.u32 	%r5, %ntid.x;
	mov.u32 	%r6, %tid.x;
	mad.lo.s32 	%r7, %r4, %r5, %r6;
	mul.wide.s32 	%rd4, %r7, 4;
	add.s64 	%rd1, %rd3, %rd4;
	ld.global.f32 	%f135, [%rd1];
	mov.f32 	%f136, 0f00000000;
	mov.b32 	%r32, 0;
$L__BB3_1:
	fma.rn.f32 	%f6, %f135, 0f3BBB989D, 0f3F000000;
	cvt.sat.f32.f32 	%f7, %f6;
	mov.f32 	%f8, 0f4B400001;
	mov.f32 	%f9, 0f437C0000;
	fma.rm.f32 	%f10, %f7, %f9, %f8;
	add.f32 	%f11, %f10, 0fCB40007F;
	neg.f32 	%f12, %f11;
	fma.rn.f32 	%f13, %f135, 0f3FB8AA3B, %f12;
	fma.rn.f32 	%f14, %f135, 0f32A57060, %f13;
	mov.b32 	%r8, %f10;
	shl.b32 	%r9, %r8, 23;
	mov.b32 	%f15, %r9;
	ex2.approx.ftz.f32 	%f16, %f14;
	mul.f32 	%f17, %f16, %f15;
	setp.lt.f32 	%p1, %f135, 0f00800000;
	mul.f32 	%f18, %f135, 0f4B000000;
	selp.f32 	%f19, %f18, %f135, %p1;
	selp.f32 	%f20, 0fC1B80000, 0f00000000, %p1;
	mov.b32 	%r10, %f19;
	add.s32 	%r11, %r10, -1059760811;
	and.b32  	%r12, %r11, -8388608;
	sub.s32 	%r13, %r10, %r12;
	mov.b32 	%f21, %r13;
	cvt.rn.f32.s32 	%f22, %r12;
	fma.rn.f32 	%f23, %f22, 0f34000000, %f20;
	add.f32 	%f24, %f21, 0fBF800000;
	fma.rn.f32 	%f25, %f24, 0fBE055027, 0f3E1039F6;
	fma.rn.f32 	%f26, %f25, %f24, 0fBDF8CDCC;
	fma.rn.f32 	%f27, %f26, %f24, 0f3E0F2955;
	fma.rn.f32 	%f28, %f27, %f24, 0fBE2AD8B9;
	fma.rn.f32 	%f29, %f28, %f24, 0f3E4CED0B;
	fma.rn.f32 	%f30, %f29, %f24, 0fBE7FFF22;
	fma.rn.f32 	%f31, %f30, %f24, 0f3EAAAA78;
	fma.rn.f32 	%f32, %f31, %f24, 0fBF000000;
	mul.f32 	%f33, %f24, %f32;
	fma.rn.f32 	%f34, %f33, %f24, %f24;
	fma.rn.f32 	%f35, %f23, 0f3F317218, %f34;
	setp.gt.u32 	%p2, %r10, 2139095039;
	fma.rn.f32 	%f36, %f19, 0f7F800000, 0f7F800000;
	selp.f32 	%f37, %f36, %f35, %p2;
	setp.eq.f32 	%p3, %f19, 0f00000000;
	selp.f32 	%f38, 0fFF800000, %f37, %p3;
	fma.rn.f32 	%f39, %f17, %f38, %f136;
	fma.rn.f32 	%f40, %f39, 0f3BBB989D, 0f3F000000;
	cvt.sat.f32.f32 	%f41, %f40;
	fma.rm.f32 	%f42, %f41, %f9, %f8;
	add.f32 	%f43, %f42, 0fCB40007F;
	neg.f32 	%f44, %f43;
	fma.rn.f32 	%f45, %f39, 0f3FB8AA3B, %f44;
	fma.rn.f32 	%f46, %f39, 0f32A57060, %f45;
	mov.b32 	%r14, %f42;
	shl.b32 	%r15, %r14, 23;
	mov.b32 	%f47, %r15;
	ex2.approx.ftz.f32 	%f48, %f46;
	mul.f32 	%f49, %f48, %f47;
	setp.lt.f32 	%p4, %f39, 0f00800000;
	mul.f32 	%f50, %f39, 0f4B000000;
	selp.f32 	%f51, %f50, %f39, %p4;
	selp.f32 	%f52, 0fC1B80000, 0f00000000, %p4;
	mov.b32 	%r16, %f51;
	add.s32 	%r17, %r16, -1059760811;
	and.b32  	%r18, %r17, -8388608;
	sub.s32 	%r19, %r16, %r18;
	mov.b32 	%f53, %r19;
	cvt.rn.f32.s32 	%f54, %r18;
	fma.rn.f32 	%f55, %f54, 0f34000000, %f52;
	add.f32 	%f56, %f53, 0fBF800000;
	fma.rn.f32 	%f57, %f56, 0fBE055027, 0f3E1039F6;
	fma.rn.f32 	%f58, %f57, %f56, 0fBDF8CDCC;
	fma.rn.f32 	%f59, %f58, %f56, 0f3E0F2955;
	fma.rn.f32 	%f60, %f59, %f56, 0fBE2AD8B9;
	fma.rn.f32 	%f61, %f60, %f56, 0f3E4CED0B;
	fma.rn.f32 	%f62, %f61, %f56, 0fBE7FFF22;
	fma.rn.f32 	%f63, %f62, %f56, 0f3EAAAA78;
	fma.rn.f32 	%f64, %f63, %f56, 0fBF000000;
	mul.f32 	%f65, %f56, %f64;
	fma.rn.f32 	%f66, %f65, %f56, %f56;
	fma.rn.f32 	%f67, %f55, 0f3F317218, %f66;
	setp.gt.u32 	%p5, %r16, 2139095039;
	fma.rn.f32 	%f68, %f51, 0f7F800000, 0f7F800000;
	selp.f32 	%f69, %f68, %f67, %p5;
	setp.eq.f32 	%p6, %f51, 0f00000000;
	selp.f32 	%f70, 0fFF800000, %f69, %p6;
	fma.rn.f32 	%f71, %f49, %f70, %f39;
	fma.rn.f32 	%f72, %f71, 0f3BBB989D, 0f3F000000;
	cvt.sat.f32.f32 	%f73, %f72;
	fma.rm.f32 	%f74, %f73, %f9, %f8;
	add.f32 	%f75, %f74, 0fCB40007F;
	neg.f32 	%f76, %f75;
	fma.rn.f32 	%f77, %f71, 0f3FB8AA3B, %f76;
	fma.rn.f32 	%f78, %f71, 0f32A57060, %f77;
	mov.b32 	%r20, %f74;
	shl.b32 	%r21, %r20, 23;
	mov.b32 	%f79, %r21;
	ex2.approx.ftz.f32 	%f80, %f78;
	mul.f32 	%f81, %f80, %f79;
	setp.lt.f32 	%p7, %f71, 0f00800000;
	mul.f32 	%f82, %f71, 0f4B000000;
	selp.f32 	%f83, %f82, %f71, %p7;
	selp.f32 	%f84, 0fC1B80000, 0f00000000, %p7;
	mov.b32 	%r22, %f83;
	add.s32 	%r23, %r22, -1059760811;
	and.b32  	%r24, %r23, -8388608;
	sub.s32 	%r25, %r22, %r24;
	mov.b32 	%f85, %r25;
	cvt.rn.f32.s32 	%f86, %r24;
	fma.rn.f32 	%f87, %f86, 0f34000000, %f84;
	add.f32 	%f88, %f85, 0fBF800000;
	fma.rn.f32 	%f89, %f88, 0fBE055027, 0f3E1039F6;
	fma.rn.f32 	%f90, %f89, %f88, 0fBDF8CDCC;
	fma.rn.f32 	%f91, %f90, %f88, 0f3E0F2955;
	fma.rn.f32 	%f92, %f91, %f88, 0fBE2AD8B9;
	fma.rn.f32 	%f93, %f92, %f88, 0f3E4CED0B;
	fma.rn.f32 	%f94, %f93, %f88, 0fBE7FFF22;
	fma.rn.f32 	%f95, %f94, %f88, 0f3EAAAA78;
	fma.rn.f32 	%f96, %f95, %f88, 0fBF000000;
	mul.f32 	%f97, %f88, %f96;
	fma.rn.f32 	%f98, %f97, %f88, %f88;
	fma.rn.f32 	%f99, %f87, 0f3F317218, %f98;
	setp.gt.u32 	%p8, %r22, 2139095039;
	fma.rn.f32 	%f100, %f83, 0f7F800000, 0f7F800000;
	selp.f32 	%f101, %f100, %f99, %p8;
	setp.eq.f32 	%p9, %f83, 0f00000000;
	selp.f32 	%f102, 0fFF800000, %f101, %p9;
	fma.rn.f32 	%f103, %f81, %f102, %f71;
	fma.rn.f32 	%f104, %f103, 0f3BBB989D, 0f3F000000;
	cvt.sat.f32.f32 	%f105, %f104;
	fma.rm.f32 	%f106, %f105, %f9, %f8;
	add.f32 	%f107, %f106, 0fCB40007F;
	neg.f32 	%f108, %f107;
	fma.rn.f32 	%f109, %f103, 0f3FB8AA3B, %f108;
	fma.rn.f32 	%f110, %f103, 0f32A57060, %f109;
	mov.b32 	%r26, %f106;
	shl.b32 	%r27, %r26, 23;
	mov.b32 	%f111, %r27;
	ex2.approx.ftz.f32 	%f112, %f110;
	mul.f32 	%f113, %f112, %f111;
	setp.lt.f32 	%p10, %f103, 0f00800000;
	mul.f32 	%f114, %f103, 0f4B000000;
	selp.f32 	%f115, %f114, %f103, %p10;
	selp.f32 	%f116, 0fC1B80000, 0f00000000, %p10;
	mov.b32 	%r28, %f115;
	add.s32 	%r29, %r28, -1059760811;
	and.b32  	%r30, %r29, -8388608;
	sub.s32 	%r31, %r28, %r30;
	mov.b32 	%f117, %r31;
	cvt.rn.f32.s32 	%f118, %r30;
	fma.rn.f32 	%f119, %f118, 0f34000000, %f116;
	add.f32 	%f120, %f117, 0fBF800000;
	fma.rn.f32 	%f121, %f120, 0fBE055027, 0f3E1039F6;
	fma.rn.f32 	%f122, %f121, %f120, 0fBDF8CDCC;
	fma.rn.f32 	%f123, %f122, %f120, 0f3E0F2955;
	fma.rn.f32 	%f124, %f123, %f120, 0fBE2AD8B9;
	fma.rn.f32 	%f125, %f124, %f120, 0f3E4CED0B;
	fma.rn.f32 	%f126, %f125, %f120, 0fBE7FFF22;
	fma.rn.f32 	%f127, %f126, %f120, 0f3EAAAA78;
	fma.rn.f32 	%f128, %f127, %f120, 0fBF000000;
	mul.f32 	%f129, %f120, %f128;
	fma.rn.f32 	%f130, %f129, %f120, %f120;
	fma.rn.f32 	%f131, %f119, 0f3F317218, %f130;
	setp.gt.u32 	%p11, %r28, 2139095039;
	fma.rn.f32 	%f132, %f115, 0f7F800000, 0f7F800000;
	selp.f32 	%f133, %f132, %f131, %p11;
	setp.eq.f32 	%p12, %f115, 0f00000000;
	selp.f32 	%f134, 0fFF800000, %f133, %p12;
	fma.rn.f32 	%f135, %f113, %f134, %f103;
	add.s32 	%r32, %r32, 4;
	setp.ne.s32 	%p13, %r32, 1000;
	mov.f32 	%f136, %f135;
	@%p13 bra 	$L__BB3_1;
	st.global.f32 	[%rd1], %f135;
	ret;

}
	// .globl	_Z13stress_atomicPf
.visible .entry _Z13stress_atomicPf(
	.param .u64 .ptr .align 1 _Z13stress_atomicPf_param_0
)
{
	.reg .pred 	%p<2>;
	.reg .b32 	%r<9>;
	.reg .b32 	%f<28>;
	.reg .b64 	%rd<5>;

	ld.param.u64 	%rd2, [_Z13stress_atomicPf_param_0];
	cvta.to.global.u64 	%rd3, %rd2;
	mov.u32 	%r4, %ctaid.x;
	mov.u32 	%r5, %ntid.x;
	mov.u32 	%r6, %tid.x;
	mad.lo.s32 	%r7, %r4, %r5, %r6;
	mul.wide.s32 	%rd4, %r7, 4;
	add.s64 	%rd1, %rd3, %rd4;
	mov.f32 	%f27, 0f00000000;
	mov.b32 	%r8, 0;
$L__BB4_1:
	atom.global.add.f32 	%f4, [%rd1], 0f3F800000;
	ld.global.f32 	%f5, [%rd1];
	add.f32 	%f6, %f27, %f5;
	st.global.f32 	[%rd1], %f6;
	atom.global.add.f32 	%f7, [%rd1], 0f3F800000;
	ld.global.f32 	%f8, [%rd1];
	add.f32 	%f9, %f6, %f8;
	st.global.f32 	[%rd1], %f9;
	atom.global.add.f32 	%f10, [%rd1], 0f3F800000;
	ld.global.f32 	%f11, [%rd1];
	add.f32 	%f12, %f9, %f11;
	st.global.f32 	[%rd1], %f12;
	atom.global.add.f32 	%f13, [%rd1], 0f3F800000;
	ld.global.f32 	%f14, [%rd1];
	add.f32 	%f15, %f12, %f14;
	st.global.f32 	[%rd1], %f15;
	atom.global.add.f32 	%f16, [%rd1], 0f3F800000;
	ld.global.f32 	%f17, [%rd1];
	add.f32 	%f18, %f15, %f17;
	st.global.f32 	[%rd1], %f18;
	atom.global.add.f32 	%f19, [%rd1], 0f3F800000;
	ld.global.f32 	%f20, [%rd1];
	add.f32 	%f21, %f18, %f20;
	st.global.f32 	[%rd1], %f21;
	atom.global.add.f32 	%f22, [%rd1], 0f3F800000;
	ld.global.f32 	%f23, [%rd1];
	add.f32 	%f24, %f21, %f23;
	st.global.f32 	[%rd1], %f24;
	atom.global.add.f32 	%f25, [%rd1], 0f3F800000;
	ld.global.f32 	%f26, [%rd1];
	add.f32 	%f27, %f24, %f26;
	st.global.f32 	[%rd1], %f27;
	add.s32 	%r8, %r8, 8;
	setp.ne.s32 	%p1, %r8, 1000;
	@%p1 bra 	$L__BB4_1;
	ret;

}
	// .globl	_Z22stress_matrix_multiplyPfS_S_
.visible .entry _Z22stress_matrix_multiplyPfS_S_(
	.param .u64 .ptr .align 1 _Z22stress_matrix_multiplyPfS_S__param_0,
	.param .u64 .ptr .align 1 _Z22stress_matrix_multiplyPfS_S__param_1,
	.param .u64 .ptr .align 1 _Z22stress_matrix_multiplyPfS_S__param_2
)
{
	.reg .pred 	%p<2>;
	.reg .b32 	%r<18>;
	.reg .b32 	%f<52>;
	.reg .b64 	%rd<21>;

	ld.param.u64 	%rd6, [_Z22stress_matrix_multiplyPfS_S__param_0];
	ld.param.u64 	%rd7, [_Z22stress_matrix_multiplyPfS_S__param_1];
	ld.param.u64 	%rd5, [_Z22stress_matrix_multiplyPfS_S__param_2];
	cvta.to.global.u64 	%rd8, %rd7;
	cvta.to.global.u64 	%rd9, %rd6;
	mov.u32 	%r8, %ctaid.x;
	mov.u32 	%r9, %ntid.x;
	mov.u32 	%r10, %tid.x;
	mad.lo.s32 	%r11, %r8, %r9, %r10;
	mov.u32 	%r12, %ctaid.y;
	mov.u32 	%r13, %ntid.y;
	mov.u32 	%r14, %tid.y;
	mad.lo.s32 	%r1, %r12, %r13, %r14;
	shl.b32 	%r2, %r11, 10;
	add.s64 	%rd1, %rd9, 32;
	mul.wide.u32 	%rd10, %r13, %r12;
	cvt.u64.u32 	%rd11, %r14;
	add.s64 	%rd12, %rd10, %rd11;
	shl.b64 	%rd13, %rd12, 2;
	add.s64 	%rd14, %rd13, %rd8;
	add.s64 	%rd20, %rd14, 32768;
	mov.f32 	%f51, 0f00000000;
	mov.b32 	%r17, 0;
	mov.u32 	%r16, %r2;
$L__BB5_1:
	mul.wide.s32 	%rd15, %r16, 4;
	add.s64 	%rd16, %rd1, %rd15;
	ld.global.f32 	%f4, [%rd16+-32];
	ld.global.f32 	%f5, [%rd20+-32768];
	fma.rn.f32 	%f6, %f4, %f5, %f51;
	ld.global.f32 	%f7, [%rd16+-28];
	ld.global.f32 	%f8, [%rd20+-28672];
	fma.rn.f32 	%f9, %f7, %f8, %f6;
	ld.global.f32 	%f10, [%rd16+-24];
	ld.global.f32 	%f11, [%rd20+-24576];
	fma.rn.f32 	%f12, %f10, %f11, %f9;
	ld.global.f32 	%f13, [%rd16+-20];
	ld.global.f32 	%f14, [%rd20+-20480];
	fma.rn.f32 	%f15, %f13, %f14, %f12;
	ld.global.f32 	%f16, [%rd16+-16];
	ld.global.f32 	%f17, [%rd20+-16384];
	fma.rn.f32 	%f18, %f16, %f17, %f15;
	ld.global.f32 	%f19, [%rd16+-12];
	ld.global.f32 	%f20, [%rd20+-12288];
	fma.rn.f32 	%f21, %f19, %f20, %f18;
	ld.global.f32 	%f22, [%rd16+-8];
	ld.global.f32 	%f23, [%rd20+-8192];
	fma.rn.f32 	%f24, %f22, %f23, %f21;
	ld.global.f32 	%f25, [%rd16+-4];
	ld.global.f32 	%f26, [%rd20+-4096];
	fma.rn.f32 	%f27, %f25, %f26, %f24;
	ld.global.f32 	%f28, [%rd16];
	ld.global.f32 	%f29, [%rd20];
	fma.rn.f32 	%f30, %f28, %f29, %f27;
	ld.global.f32 	%f31, [%rd16+4];
	ld.global.f32 	%f32, [%rd20+4096];
	fma.rn.f32 	%f33, %f31, %f32, %f30;
	ld.global.f32 	%f34, [%rd16+8];
	ld.global.f32 	%f35, [%rd20+8192];
	fma.rn.f32 	%f36, %f34, %f35, %f33;
	ld.global.f32 	%f37, [%rd16+12];
	ld.global.f32 	%f38, [%rd20+12288];
	fma.rn.f32 	%f39, %f37, %f38, %f36;
	ld.global.f32 	%f40, [%rd16+16];
	ld.global.f32 	%f41, [%rd20+16384];
	fma.rn.f32 	%f42, %f40, %f41, %f39;
	ld.global.f32 	%f43, [%rd16+20];
	ld.global.f32 	%f44, [%rd20+20480];
	fma.rn.f32 	%f45, %f43, %f44, %f42;
	ld.global.f32 	%f46, [%rd16+24];
	ld.global.f32 	%f47, [%rd20+24576];
	fma.rn.f32 	%f48, %f46, %f47, %f45;
	ld.global.f32 	%f49, [%rd16+28];
	ld.global.f32 	%f50, [%rd20+28672];
	fma.rn.f32 	%f51, %f49, %f50, %f48;
	add.s32 	%r17, %r17, 16;
	add.s32 	%r16, %r16, 16;
	add.s64 	%rd20, %rd20, 65536;
	setp.ne.s32 	%p1, %r17, 1024;
	@%p1 bra 	$L__BB5_1;
	cvta.to.global.u64 	%rd17, %rd5;
	add.s32 	%r15, %r2, %r1;
	mul.wide.s32 	%rd18, %r15, 4;
	add.s64 	%rd19, %rd17, %rd18;
	st.global.f32 	[%rd19], %f51;
	ret;

}


// ===== COMPILED SASS (sm_100) =====

	.target	sm_100

	.elftype	@"ET_EXEC"


//--------------------- .note.nv.tkinfo           --------------------------
	.section	.note.nv.tkinfo,"",@"SHT_NOTE"
	.sectionflags	@"SHF_NOTE_NV_TKINFO"
	.tkinfo
        /*0018*/ 	.word	0x00000002
        /*0030*/ 	.string	""
        /*0030*/ 	.string	"ptxas"
        /*0030*/ 	.string	"Cuda compilation tools, release 13.0, V13.0.88"
        /*0030*/ 	.string	"Build cuda_13.0.r13.0/compiler.36424714_0"
        /*0030*/ 	.string	"-arch sm_100 -m 64 "



//--------------------- .note.nv.cuinfo           --------------------------
	.section	.note.nv.cuinfo,"",@"SHT_NOTE"
	.sectionflags	@"SHF_NOTE_NV_CUINFO"
        /*0018*/ 	.short	0x0002
        /*001a*/ 	.short	0x0064
        /*001c*/ 	.short	0x0082
	.zero		2


//--------------------- .nv.info                  --------------------------
	.section	.nv.info,"",@"SHT_CUDA_INFO"
	.align	4


	//----- nvinfo : EIATTR_REGCOUNT
	.align		4
        /*0000*/ 	.byte	0x04, 0x2f
        /*0002*/ 	.short	(.L_2 - .L_1)
	.align		4
.L_1:
        /*0004*/ 	.word	index@(_Z14stress_computePf)
        /*0008*/ 	.word	0x0000001e


	//----- nvinfo : EIATTR_FRAME_SIZE
	.align		4
.L_2:
        /*000c*/ 	.byte	0x04, 0x11
        /*000e*/ 	.short	(.L_4 - .L_3)
	.align		4
.L_3:
        /*0010*/ 	.word	index@(_Z14stress_computePf)
        /*0014*/ 	.word	0x00000000


	//----- nvinfo : EIATTR_REGCOUNT
	.align		4
.L_4:
        /*0018*/ 	.byte	0x04, 0x2f
        /*001a*/ 	.short	(.L_6 - .L_5)
	.align		4
.L_5:
        /*001c*/ 	.word	index@(_Z13stress_memoryPf)
        /*0020*/ 	.word	0x00000008


	//----- nvinfo : EIATTR_FRAME_SIZE
	.align		4
.L_6:
        /*0024*/ 	.byte	0x04, 0x11
        /*0026*/ 	.short	(.L_8 - .L_7)
	.align		4
.L_7:
        /*0028*/ 	.word	index@(_Z13stress_memoryPf)
        /*002c*/ 	.word	0x00000000


	//----- nvinfo : EIATTR_REGCOUNT
	.align		4
.L_8:
        /*0030*/ 	.byte	0x04, 0x2f
        /*0032*/ 	.short	(.L_10 - .L_9)
	.align		4
.L_9:
        /*0034*/ 	.word	index@(_Z16stress_schedulerPf)
        /*0038*/ 	.word	0x0000000e


	//----- nvinfo : EIATTR_FRAME_SIZE
	.align		4
.L_10:
        /*003c*/ 	.byte	0x04, 0x11
        /*003e*/ 	.short	(.L_12 - .L_11)
	.align		4
.L_11:
        /*0040*/ 	.word	index@(_Z16stress_schedulerPf)
        /*0044*/ 	.word	0x00000000


	//----- nvinfo : EIATTR_REGCOUNT
	.align		4
.L_12:
        /*0048*/ 	.byte	0x04, 0x2f
        /*004a*/ 	.short	(.L_14 - .L_13)
	.align		4
.L_13:
        /*004c*/ 	.word	index@(_Z9stress_xuPf)
        /*0050*/ 	.word	0x00000012


	//----- nvinfo : EIATTR_FRAME_SIZE
	.align		4
.L_14:
        /*0054*/ 	.byte	0x04, 0x11
        /*0056*/ 	.short	(.L_16 - .L_15)
	.align		4
.L_15:
        /*0058*/ 	.word	index@(_Z9stress_xuPf)
        /*005c*/ 	.word	0x00000000


	//----- nvinfo : EIATTR_REGCOUNT
	.align		4
.L_16:
        /*0060*/ 	.byte	0x04, 0x2f
        /*0062*/ 	.short	(.L_18 - .L_17)
	.align		4
.L_17:
        /*0064*/ 	.word	index@(_Z13stress_atomicPf)
        /*0068*/ 	.word	0x00000012


	//----- nvinfo : EIATTR_FRAME_SIZE
	.align		4
.L_18:
        /*006c*/ 	.byte	0x04, 0x11
        /*006e*/ 	.short	(.L_20 - .L_19)
	.align		4
.L_19:
        /*0070*/ 	.word	index@(_Z13stress_atomicPf)
        /*0074*/ 	.word	0x00000000


	//----- nvinfo : EIATTR_REGCOUNT
	.align		4
.L_20:
        /*0078*/ 	.byte	0x04, 0x2f
        /*007a*/ 	.short	(.L_22 - .L_21)
	.align		4
.L_21:
        /*007c*/ 	.word	index@(_Z22stress_matrix_multiplyPfS_S_)
        /*0080*/ 	.word	0x00000020


	//----- nvinfo : EIATTR_FRAME_SIZE
	.align		4
.L_22:
        /*0084*/ 	.byte	0x04, 0x11
        /*0086*/ 	.short	(.L_24 - .L_23)
	.align		4
.L_23:
        /*0088*/ 	.word	index@(_Z22stress_matrix_multiplyPfS_S_)
        /*008c*/ 	.word	0x00000000


	//----- nvinfo : EIATTR_MIN_STACK_SIZE
	.align		4
.L_24:
        /*0090*/ 	.byte	0x04, 0x12
        /*0092*/ 	.short	(.L_26 - .L_25)
	.align		4
.L_25:
        /*0094*/ 	.word	index@(_Z22stress_matrix_multiplyPfS_S_)
        /*0098*/ 	.word	0x00000000


	//----- nvinfo : EIATTR_MIN_STACK_SIZE
	.align		4
.L_26:
        /*009c*/ 	.byte	0x04, 0x12
        /*009e*/ 	.short	(.L_28 - .L_27)
	.align		4
.L_27:
        /*00a0*/ 	.word	index@(_Z13stress_atomicPf)
        /*00a4*/ 	.word	0x00000000


	//----- nvinfo : EIATTR_MIN_STACK_SIZE
	.align		4
.L_28:
        /*00a8*/ 	.byte	0x04, 0x12
        /*00aa*/ 	.short	(.L_30 - .L_29)
	.align		4
.L_29:
        /*00ac*/ 	.word	index@(_Z9stress_xuPf)
        /*00b0*/ 	.word	0x00000000


	//----- nvinfo : EIATTR_MIN_STACK_SIZE
	.align		4
.L_30:
        /*00b4*/ 	.byte	0x04, 0x12
        /*00b6*/ 	.short	(.L_32 - .L_31)
	.align		4
.L_31:
        /*00b8*/ 	.word	index@(_Z16stress_schedulerPf)
        /*00bc*/ 	.word	0x00000000


	//----- nvinfo : EIATTR_MIN_STACK_SIZE
	.align		4
.L_32:
        /*00c0*/ 	.byte	0x04, 0x12
        /*00c2*/ 	.short	(.L_34 - .L_33)
	.align		4
.L_33:
        /*00c4*/ 	.word	index@(_Z13stress_memoryPf)
        /*00c8*/ 	.word	0x00000000


	//----- nvinfo : EIATTR_MIN_STACK_SIZE
	.align		4
.L_34:
        /*00cc*/ 	.byte	0x04, 0x12
        /*00ce*/ 	.short	(.L_36 - .L_35)
	.align		4
.L_35:
        /*00d0*/ 	.word	index@(_Z14stress_computePf)
        /*00d4*/ 	.word	0x00000000
.L_36:


//--------------------- .nv.compat                --------------------------
	.section	.nv.compat,"",@"SHT_CUDA_COMPAT_INFO"
	.align	4
        /*0000*/ 	.byte	0x02, 0x09, 0x00, 0x00, 0x02, 0x02, 0x01, 0x00, 0x02, 0x05, 0x05, 0x00, 0x03, 0x07, 0x01, 0x01
        /*0010*/ 	.byte	0x02, 0x03, 0x00, 0x00, 0x02, 0x06, 0x01, 0x00, 0x04, 0x0b, 0x08, 0x00, 0x01, 0x00, 0x00, 0x00
        /*0020*/ 	.byte	0x00, 0x00, 0x00, 0x00


//--------------------- .nv.info._Z22stress_matrix_multiplyPfS_S_ --------------------------
	.section	.nv.info._Z22stress_matrix_multiplyPfS_S_,"",@"SHT_CUDA_INFO"
	.sectionflags	@""
	.align	4


	//----- nvinfo : EIATTR_CUDA_API_VERSION
	.align		4
        /*0000*/ 	.byte	0x04, 0x37
        /*0002*/ 	.short	(.L_38 - .L_37)
.L_37:
        /*0004*/ 	.word	0x00000082


	//----- nvinfo : EIATTR_KPARAM_INFO
	.align		4
.L_38:
        /*0008*/ 	.byte	0x04, 0x17
        /*000a*/ 	.short	(.L_40 - .L_39)
.L_39:
        /*000c*/ 	.word	0x00000000
        /*0010*/ 	.short	0x0002
        /*0012*/ 	.short	0x0010
        /*0014*/ 	.byte	0x00, 0xf5, 0x21, 0x00


	//----- nvinfo : EIATTR_KPARAM_INFO
	.align		4
.L_40:
        /*0018*/ 	.byte	0x04, 0x17
        /*001a*/ 	.short	(.L_42 - .L_41)
.L_41:
        /*001c*/ 	.word	0x00000000
        /*0020*/ 	.short	0x0001
        /*0022*/ 	.short	0x0008
        /*0024*/ 	.byte	0x00, 0xf5, 0x21, 0x00


	//----- nvinfo : EIATTR_KPARAM_INFO
	.align		4
.L_42:
        /*0028*/ 	.byte	0x04, 0x17
        /*002a*/ 	.short	(.L_44 - .L_43)
.L_43:
        /*002c*/ 	.word	0x00000000
        /*0030*/ 	.short	0x0000
        /*0032*/ 	.short	0x0000
        /*0034*/ 	.byte	0x00, 0xf5, 0x21, 0x00


	//----- nvinfo : EIATTR_SPARSE_MMA_MASK
	.align		4
.L_44:
        /*0038*/ 	.byte	0x03, 0x50
        /*003a*/ 	.short	0x0000


	//----- nvinfo : EIATTR_MAXREG_COUNT
	.align		4
        /*003c*/ 	.byte	0x03, 0x1b
        /*003e*/ 	.short	0x00ff


	//----- nvinfo : EIATTR_MERCURY_ISA_VERSION
	.align		4
        /*0040*/ 	.byte	0x03, 0x5f
        /*0042*/ 	.short	0x0101


	//----- nvinfo : EIATTR_VRC_CTA_INIT_COUNT
	.align		4
        /*0044*/ 	.byte	0x02, 0x4a
	.zero		1
	.zero		1


	//----- nvinfo : EIATTR_EXIT_INSTR_OFFSETS
	.align		4
        /*0048*/ 	.byte	0x04, 0x1c
        /*004a*/ 	.short	(.L_46 - .L_45)


	//   ....[0]....
.L_45:
        /*004c*/ 	.word	0x00000550


	//----- nvinfo : EIATTR_CBANK_PARAM_SIZE
	.align		4
.L_46:
        /*0050*/ 	.byte	0x03, 0x19
        /*0052*/ 	.short	0x0018


	//----- nvinfo : EIATTR_PARAM_CBANK
	.align		4
        /*0054*/ 	.byte	0x04, 0x0a
        /*0056*/ 	.short	(.L_48 - .L_47)
	.align		4
.L_47:
        /*0058*/ 	.word	index@(.nv.constant0._Z22stress_matrix_multiplyPfS_S_)
        /*005c*/ 	.short	0x0380
        /*005e*/ 	.short	0x0018


	//----- nvinfo : EIATTR_SW_WAR
	.align		4
.L_48:
        /*0060*/ 	.byte	0x04, 0x36
        /*0062*/ 	.short	(.L_50 - .L_49)
.L_49:
        /*0064*/ 	.word	0x00000008
.L_50:


//--------------------- .nv.info._Z13stress_atomicPf --------------------------
	.section	.nv.info._Z13stress_atomicPf,"",@"SHT_CUDA_INFO"
	.sectionflags	@""
	.align	4


	//----- nvinfo : EIATTR_CUDA_API_VERSION
	.align		4
        /*0000*/ 	.byte	0x04, 0x37
        /*0002*/ 	.short	(.L_52 - .L_51)
.L_51:
        /*0004*/ 	.word	0x00000082


	//----- nvinfo : EIATTR_KPARAM_INFO
	.align		4
.L_52:
        /*0008*/ 	.byte	0x04, 0x17
        /*000a*/ 	.short	(.L_54 - .L_53)
.L_53:
        /*000c*/ 	.word	0x00000000
        /*0010*/ 	.short	0x0000
        /*0012*/ 	.short	0x0000
        /*0014*/ 	.byte	0x00, 0xf5, 0x21, 0x00


	//----- nvinfo : EIATTR_SPARSE_MMA_MASK
	.align		4
.L_54:
        /*0018*/ 	.byte	0x03, 0x50
        /*001a*/ 	.short	0x0000


	//----- nvinfo : EIATTR_MAXREG_COUNT
	.align		4
        /*001c*/ 	.byte	0x03, 0x1b
        /*001e*/ 	.short	0x00ff


	//----- nvinfo : EIATTR_MERCURY_ISA_VERSION
	.align		4
        /*0020*/ 	.byte	0x03, 0x5f
        /*0022*/ 	.short	0x0101


	//----- nvinfo : EIATTR_VRC_CTA_INIT_COUNT
	.align		4
        /*0024*/ 	.byte	0x02, 0x4a
	.zero		1
	.zero		1


	//----- nvinfo : EIATTR_EXIT_INSTR_OFFSETS
	.align		4
        /*0028*/ 	.byte	0x04, 0x1c
        /*002a*/ 	.short	(.L_56 - .L_55)


	//   ....[0]....
.L_55:
        /*002c*/ 	.word	0x00000ae0


	//----- nvinfo : EIATTR_CBANK_PARAM_SIZE
	.align		4
.L_56:
        /*0030*/ 	.byte	0x03, 0x19
        /*0032*/ 	.short	0x0008


	//----- nvinfo : EIATTR_PARAM_CBANK
	.align		4
        /*0034*/ 	.byte	0x04, 0x0a
        /*0036*/ 	.short	(.L_58 - .L_57)
	.align		4
.L_57:
        /*0038*/ 	.word	index@(.nv.constant0._Z13stress_atomicPf)
        /*003c*/ 	.short	0x0380
        /*003e*/ 	.short	0x0008


	//----- nvinfo : EIATTR_SW_WAR
	.align		4
.L_58:
        /*0040*/ 	.byte	0x04, 0x36
        /*0042*/ 	.short	(.L_60 - .L_59)
.L_59:
        /*0044*/ 	.word	0x00000008
.L_60:


//--------------------- .nv.info._Z9stress_xuPf   --------------------------
	.section	.nv.info._Z9stress_xuPf,"",@"SHT_CUDA_INFO"
	.sectionflags	@""
	.align	4


	//----- nvinfo : EIATTR_CUDA_API_VERSION
	.align		4
        /*0000*/ 	.byte	0x04, 0x37
        /*0002*/ 	.short	(.L_62 - .L_61)
.L_61:
        /*0004*/ 	.word	0x00000082


	//----- nvinfo : EIATTR_KPARAM_INFO
	.align		4
.L_62:
        /*0008*/ 	.byte	0x04, 0x17
        /*000a*/ 	.short	(.L_64 - .L_63)
.L_63:
        /*000c*/ 	.word	0x00000000
        /*0010*/ 	.short	0x0000
        /*0012*/ 	.short	0x0000
        /*0014*/ 	.byte	0x00, 0xf5, 0x21, 0x00


	//----- nvinfo : EIATTR_SPARSE_MMA_MASK
	.align		4
.L_64:
        /*0018*/ 	.byte	0x03, 0x50
        /*001a*/ 	.short	0x0000


	//----- nvinfo : EIATTR_MAXREG_COUNT
	.align		4
        /*001c*/ 	.byte	0x03, 0x1b
        /*001e*/ 	.short	0x00ff


	//----- nvinfo : EIATTR_MERCURY_ISA_VERSION
	.align		4
        /*0020*/ 	.byte	0x03, 0x5f
        /*0022*/ 	.short	0x0101


	//----- nvinfo : EIATTR_VRC_CTA_INIT_COUNT
	.align		4
        /*0024*/ 	.byte	0x02, 0x4a
	.zero		1
	.zero		1


	//----- nvinfo : EIATTR_EXIT_INSTR_OFFSETS
	.align		4
        /*0028*/ 	.byte	0x04, 0x1c
        /*002a*/ 	.short	(.L_66 - .L_65)


	//   ....[0]....
.L_65:
        /*002c*/ 	.word	0x000009b0


	//----- nvinfo : EIATTR_CBANK_PARAM_SIZE
	.align		4
.L_66:
        /*0030*/ 	.byte	0x03, 0x19
        /*0032*/ 	.short	0x0008


	//----- nvinfo : EIATTR_PARAM_CBANK
	.align		4
        /*0034*/ 	.byte	0x04, 0x0a
        /*0036*/ 	.short	(.L_68 - .L_67)
	.align		4
.L_67:
        /*0038*/ 	.word	index@(.nv.constant0._Z9stress_xuPf)
        /*003c*/ 	.short	0x0380
        /*003e*/ 	.short	0x0008


	//----- nvinfo : EIATTR_SW_WAR
	.align		4
.L_68:
        /*0040*/ 	.byte	0x04, 0x36
        /*0042*/ 	.short	(.L_70 - .L_69)
.L_69:
        /*0044*/ 	.word	0x00000008
.L_70:


//--------------------- .nv.info._Z16stress_schedulerPf --------------------------
	.section	.nv.info._Z16stress_schedulerPf,"",@"SHT_CUDA_INFO"
	.sectionflags	@""
	.align	4


	//----- nvinfo : EIATTR_CUDA_API_VERSION
	.align		4
        /*0000*/ 	.byte	0x04, 0x37
        /*0002*/ 	.short	(.L_72 - .L_71)
.L_71:
        /*0004*/ 	.word	0x00000082


	//----- nvinfo : EIATTR_KPARAM_INFO
	.align		4
.L_72:
        /*0008*/ 	.byte	0x04, 0x17
        /*000a*/ 	.short	(.L_74 - .L_73)
.L_73:
        /*000c*/ 	.word	0x00000000
        /*0010*/ 	.short	0x0000
        /*0012*/ 	.short	0x0000
        /*0014*/ 	.byte	0x00, 0xf5, 0x21, 0x00


	//----- nvinfo : EIATTR_SPARSE_MMA_MASK
	.align		4
.L_74:
        /*0018*/ 	.byte	0x03, 0x50
        /*001a*/ 	.short	0x0000


	//----- nvinfo : EIATTR_MAXREG_COUNT
	.align		4
        /*001c*/ 	.byte	0x03, 0x1b
        /*001e*/ 	.short	0x00ff


	//----- nvinfo : EIATTR_MERCURY_ISA_VERSION
	.align		4
        /*0020*/ 	.byte	0x03, 0x5f
        /*0022*/ 	.short	0x0101


	//----- nvinfo : EIATTR_COOP_GROUP_MASK_REGIDS
	.align		4
        /*0024*/ 	.byte	0x04, 0x29
        /*0026*/ 	.short	(.L_76 - .L_75)


	//   ....[0]....
.L_75:
        /*0028*/ 	.word	0xffffffff


	//   ....[1]....
        /*002c*/ 	.word	0xffffffff


	//   ....[2]....
        /*0030*/ 	.word	0xffffffff


	//   ....[3]....
        /*0034*/ 	.word	0xffffffff


	//   ....[4]....
        /*0038*/ 	.word	0xffffffff


	//   ....[5]....
        /*003c*/ 	.word	0xffffffff


	//   ....[6]....
        /*0040*/ 	.word	0xffffffff


	//   ....[7]....
        /*0044*/ 	.word	0xffffffff


	//   ....[8]....
        /*0048*/ 	.word	0xffffffff


	//   ....[9]....
        /*004c*/ 	.word	0xffffffff


	//   ....[10]....
        /*0050*/ 	.word	0xffffffff


	//   ....[11]....
        /*0054*/ 	.word	0xffffffff


	//   ....[12]....
        /*0058*/ 	.word	0xffffffff


	//   ....[13]....
        /*005c*/ 	.word	0xffffffff


	//   ....[14]....
        /*0060*/ 	.word	0xffffffff


	//   ....[15]....
        /*0064*/ 	.word	0xffffffff


	//   ....[16]....
        /*0068*/ 	.word	0xffffffff


	//   ....[17]....
        /*006c*/ 	.word	0xffffffff


	//   ....[18]....
        /*0070*/ 	.word	0xffffffff


	//   ....[19]....
        /*0074*/ 	.word	0xffffffff


	//   ....[20]....
        /*0078*/ 	.word	0xffffffff


	//   ....[21]....
        /*007c*/ 	.word	0xffffffff


	//   ....[22]....
        /*0080*/ 	.word	0xffffffff


	//   ....[23]....
        /*0084*/ 	.word	0xffffffff


	//   ....[24]....
        /*0088*/ 	.word	0xffffffff


	//   ....[25]....
        /*008c*/ 	.word	0xffffffff


	//   ....[26]....
        /*0090*/ 	.word	0xffffffff


	//   ....[27]....
        /*0094*/ 	.word	0xffffffff


	//   ....[28]....
        /*0098*/ 	.word	0xffffffff


	//   ....[29]....
        /*009c*/ 	.word	0xffffffff


	//   ....[30]....
        /*00a0*/ 	.word	0xffffffff


	//   ....[31]....
        /*00a4*/ 	.word	0xffffffff


	//   ....[32]....
        /*00a8*/ 	.word	0xffffffff


	//   ....[33]....
        /*00ac*/ 	.word	0xffffffff


	//   ....[34]....
        /*00b0*/ 	.word	0xffffffff


	//   ....[35]....
        /*00b4*/ 	.word	0xffffffff


	//   ....[36]....
        /*00b8*/ 	.word	0xffffffff


	//   ....[37]....
        /*00bc*/ 	.word	0xffffffff


	//   ....[38]....
        /*00c0*/ 	.word	0xffffffff


	//   ....[39]....
        /*00c4*/ 	.word	0xffffffff


	//----- nvinfo : EIATTR_COOP_GROUP_INSTR_OFFSETS
	.align		4
.L_76:
        /*00c8*/ 	.byte	0x04, 0x28
        /*00ca*/ 	.short	(.L_78 - .L_77)


	//   ....[0]....
.L_77:
        /*00cc*/ 	.word	0x000000a0


	//   ....[1]....
        /*00d0*/ 	.word	0x000000e0


	//   ....[2]....
        /*00d4*/ 	.word	0x00000120


	//   ....[3]....
        /*00d8*/ 	.word	0x00000160


	//   ....[4]....
        /*00dc*/ 	.word	0x000001a0


	//   ....[5]....
        /*00e0*/ 	.word	0x000001e0


	//   ....[6]....
        /*00e4*/ 	.word	0x00000220


	//   ....[7]....
        /*00e8*/ 	.word	0x00000260


	//   ....[8]....
        /*00ec*/ 	.word	0x000002a0


	//   ....[9]....
        /*00f0*/ 	.word	0x000002e0


	//   ....[10]....
        /*00f4*/ 	.word	0x00000320


	//   ....[11]....
        /*00f8*/ 	.word	0x00000360


	//   ....[12]....
        /*00fc*/ 	.word	0x000003a0


	//   ....[13]....
        /*0100*/ 	.word	0x000003e0


	//   ....[14]....
        /*0104*/ 	.word	0x00000420


	//   ....[15]....
        /*0108*/ 	.word	0x00000460


	//   ....[16]....
        /*010c*/ 	.word	0x000004a0


	//   ....[17]....
        /*0110*/ 	.word	0x000004e0


	//   ....[18]....
        /*0114*/ 	.word	0x00000520


	//   ....[19]....
        /*0118*/ 	.word	0x00000560


	//   ....[20]....
        /*011c*/ 	.word	0x000005a0


	//   ....[21]....
        /*0120*/ 	.word	0x000005e0


	//   ....[22]....
        /*0124*/ 	.word	0x00000620


	//   ....[23]....
        /*0128*/ 	.word	0x00000660


	//   ....[24]....
        /*012c*/ 	.word	0x000006a0


	//   ....[25]....
        /*0130*/ 	.word	0x000006e0


	//   ....[26]....
        /*0134*/ 	.word	0x00000720


	//   ....[27]....
        /*0138*/ 	.word	0x00000760


	//   ....[28]....
        /*013c*/ 	.word	0x000007a0


	//   ....[29]....
        /*0140*/ 	.word	0x000007e0


	//   ....[30]....
        /*0144*/ 	.word	0x00000820


	//   ....[31]....
        /*0148*/ 	.word	0x00000860


	//   ....[32]....
        /*014c*/ 	.word	0x000008a0


	//   ....[33]....
        /*0150*/ 	.word	0x000008e0


	//   ....[34]....
        /*0154*/ 	.word	0x00000920


	//   ....[35]....
        /*0158*/ 	.word	0x00000960


	//   ....[36]....
        /*015c*/ 	.word	0x000009a0


	//   ....[37]....
        /*0160*/ 	.word	0x000009e0


	//   ....[38]....
        /*0164*/ 	.word	0x00000a20


	//   ....[39]....
        /*0168*/ 	.word	0x00000a60


	//----- nvinfo : EIATTR_VRC_CTA_INIT_COUNT
	.align		4
.L_78:
        /*016c*/ 	.byte	0x02, 0x4a
	.zero		1
	.zero		1


	//----- nvinfo : EIATTR_EXIT_INSTR_OFFSETS
	.align		4
        /*0170*/ 	.byte	0x04, 0x1c
        /*0172*/ 	.short	(.L_80 - .L_79)


	//   ....[0]....
.L_79:
        /*0174*/ 	.word	0x00000ad0


	//----- nvinfo : EIATTR_CBANK_PARAM_SIZE
	.align		4
.L_80:
        /*0178*/ 	.byte	0x03, 0x19
        /*017a*/ 	.short	0x0008


	//----- nvinfo : EIATTR_PARAM_CBANK
	.align		4
        /*017c*/ 	.byte	0x04, 0x0a
        /*017e*/ 	.short	(.L_82 - .L_81)
	.align		4
.L_81:
        /*0180*/ 	.word	index@(.nv.constant0._Z16stress_schedulerPf)
        /*0184*/ 	.short	0x0380
        /*0186*/ 	.short	0x0008


	//----- nvinfo : EIATTR_SW_WAR
	.align		4
.L_82:
        /*0188*/ 	.byte	0x04, 0x36
        /*018a*/ 	.short	(.L_84 - .L_83)
.L_83:
        /*018c*/ 	.word	0x00000008
.L_84:


//--------------------- .nv.info._Z13stress_memoryPf --------------------------
	.section	.nv.info._Z13stress_memoryPf,"",@"SHT_CUDA_INFO"
	.sectionflags	@""
	.align	4


	//----- nvinfo : EIATTR_CUDA_API_VERSION
	.align		4
        /*0000*/ 	.byte	0x04, 0x37
        /*0002*/ 	.short	(.L_86 - .L_85)
.L_85:
        /*0004*/ 	.word	0x00000082


	//----- nvinfo : EIATTR_KPARAM_INFO
	.align		4
.L_86:
        /*0008*/ 	.byte	0x04, 0x17
        /*000a*/ 	.short	(.L_88 - .L_87)
.L_87:
        /*000c*/ 	.word	0x00000000
        /*0010*/ 	.short	0x0000
        /*0012*/ 	.short	0x0000
        /*0014*/ 	.byte	0x00, 0xf5, 0x21, 0x00


	//----- nvinfo : EIATTR_SPARSE_MMA_MASK
	.align		4
.L_88:
        /*0018*/ 	.byte	0x03, 0x50
        /*001a*/ 	.short	0x0000


	//----- nvinfo : EIATTR_MAXREG_COUNT
	.align		4
        /*001c*/ 	.byte	0x03, 0x1b
        /*001e*/ 	.short	0x00ff


	//----- nvinfo : EIATTR_MERCURY_ISA_VERSION
	.align		4
        /*0020*/ 	.byte	0x03, 0x5f
        /*0022*/ 	.short	0x0101


	//----- nvinfo : EIATTR_VRC_CTA_INIT_COUNT
	.align		4
        /*0024*/ 	.byte	0x02, 0x4a
	.zero		1
	.zero		1


	//----- nvinfo : EIATTR_EXIT_INSTR_OFFSETS
	.align		4
        /*0028*/ 	.byte	0x04, 0x1c
        /*002a*/ 	.short	(.L_90 - .L_89)


	//   ....[0]....
.L_89:
        /*002c*/ 	.word	0x00003f20


	//----- nvinfo : EIATTR_CBANK_PARAM_SIZE
	.align		4
.L_90:
        /*0030*/ 	.byte	0x03, 0x19
        /*0032*/ 	.short	0x0008


	//----- nvinfo : EIATTR_PARAM_CBANK
	.align		4
        /*0034*/ 	.byte	0x04, 0x0a
        /*0036*/ 	.short	(.L_92 - .L_91)
	.align		4
.L_91:
        /*0038*/ 	.word	index@(.nv.constant0._Z13stress_memoryPf)
        /*003c*/ 	.short	0x0380
        /*003e*/ 	.short	0x0008


	//----- nvinfo : EIATTR_SW_WAR
	.align		4
.L_92:
        /*0040*/ 	.byte	0x04, 0x36
        /*0042*/ 	.short	(.L_94 - .L_93)
.L_93:
        /*0044*/ 	.word	0x00000008
.L_94:


//--------------------- .nv.info._Z14stress_computePf --------------------------
	.section	.nv.info._Z14stress_computePf,"",@"SHT_CUDA_INFO"
	.sectionflags	@""
	.align	4


	//----- nvinfo : EIATTR_CUDA_API_VERSION
	.align		4
        /*0000*/ 	.byte	0x04, 0x37
        /*0002*/ 	.short	(.L_96 - .L_95)
.L_95:
        /*0004*/ 	.word	0x00000082


	//----- nvinfo : EIATTR_KPARAM_INFO
	.align		4
.L_96:
        /*0008*/ 	.byte	0x04, 0x17
        /*000a*/ 	.short	(.L_98 - .L_97)
.L_97:
        /*000c*/ 	.word	0x00000000
        /*0010*/ 	.short	0x0000
        /*0012*/ 	.short	0x0000
        /*0014*/ 	.byte	0x00, 0xf5, 0x21, 0x00


	//----- nvinfo : EIATTR_SPARSE_MMA_MASK
	.align		4
.L_98:
        /*0018*/ 	.byte	0x03, 0x50
        /*001a*/ 	.short	0x0000


	//----- nvinfo : EIATTR_MAXREG_COUNT
	.align		4
        /*001c*/ 	.byte	0x03, 0x1b
        /*001e*/ 	.short	0x00ff


	//----- nvinfo : EIATTR_MERCURY_ISA_VERSION
	.align		4
        /*0020*/ 	.byte	0x03, 0x5f
        /*0022*/ 	.short	0x0101


	//----- nvinfo : EIATTR_VRC_CTA_INIT_COUNT
	.align		4
        /*0024*/ 	.byte	0x02, 0x4a
	.zero		1
	.zero		1


	//----- nvinfo : EIATTR_EXIT_INSTR_OFFSETS
	.align		4
        /*0028*/ 	.byte	0x04, 0x1c
        /*002a*/ 	.short	(.L_100 - .L_99)


	//   ....[0]....
.L_99:
        /*002c*/ 	.word	0x00000fb0


	//----- nvinfo : EIATTR_CRS_STACK_SIZE
	.align		4
.L_100:
        /*0030*/ 	.byte	0x04, 0x1e
        /*0032*/ 	.short	(.L_102 - .L_101)
.L_101:
        /*0034*/ 	.word	0x00000000


	//----- nvinfo : EIATTR_CBANK_PARAM_SIZE
	.align		4
.L_102:
        /*0038*/ 	.byte	0x03, 0x19
        /*003a*/ 	.short	0x0008


	//----- nvinfo : EIATTR_PARAM_CBANK
	.align		4
        /*003c*/ 	.byte	0x04, 0x0a
        /*003e*/ 	.short	(.L_104 - .L_103)
	.align		4
.L_103:
        /*0040*/ 	.word	index@(.nv.constant0._Z14stress_computePf)
        /*0044*/ 	.short	0x0380
        /*0046*/ 	.short	0x0008


	//----- nvinfo : EIATTR_SW_WAR
	.align		4
.L_104:
        /*0048*/ 	.byte	0x04, 0x36
        /*004a*/ 	.short	(.L_106 - .L_105)
.L_105:
        /*004c*/ 	.word	0x00000008
.L_106:


//--------------------- .nv.callgraph             --------------------------
	.section	.nv.callgraph,"",@"SHT_CUDA_CALLGRAPH"
	.align	4
	.sectionentsize	8
	.align		4
        /*0000*/ 	.word	0x00000000
	.align		4
        /*0004*/ 	.word	0xffffffff
	.align		4
        /*0008*/ 	.word	0x00000000
	.align		4
        /*000c*/ 	.word	0xfffffffe
	.align		4
        /*0010*/ 	.word	0x00000000
	.align		4
        /*0014*/ 	.word	0xfffffffd
	.align		4
        /*0018*/ 	.word	0x00000000
	.align		4
        /*001c*/ 	.word	0xfffffffc


//--------------------- .nv.constant4             --------------------------
	.section	.nv.constant4,"a",@progbits
	.align	8
	.align		8
.nv.constant4:
        /*0000*/ 	.dword	__cudart_i2opi_f


//--------------------- .text._Z22stress_matrix_multiplyPfS_S_ --------------------------
	.section	.text._Z22stress_matrix_multiplyPfS_S_,"ax",@progbits
	.align	128
        .global         _Z22stress_matrix_multiplyPfS_S_
        .type           _Z22stress_matrix_multiplyPfS_S_,@function
        .size           _Z22stress_matrix_multiplyPfS_S_,(.L_x_21 - _Z22stress_matrix_multiplyPfS_S_)
        .other          _Z22stress_matrix_multiplyPfS_S_,@"STO_CUDA_ENTRY STV_DEFAULT"
_Z22stress_matrix_multiplyPfS_S_:
.text._Z22stress_matrix_multiplyPfS_S_:
[----:B------:R-:W-:Y:S01]  /*0000*/  LDC R1, c[0x0][0x37c] ;  /* 0x0000df00ff017b82 */ /* 0x000fe20000000800 */
[----:B------:R-:W0:Y:S07]  /*0010*/  S2R R2, SR_TID.Y ;  /* 0x0000000000027919 */ /* 0x000e2e0000002200 */
[----:B------:R-:W1:Y:S01]  /*0020*/  LDC R6, c[0x0][0x360] ;  /* 0x0000d800ff067b82 */ /* 0x000e620000000800 */
[----:B------:R-:W2:Y:S01]  /*0030*/  LDCU.128 UR8, c[0x0][0x380] ;  /* 0x00007000ff0877ac */ /* 0x000ea20008000c00 */
[----:B------:R-:W-:Y:S01]  /*0040*/  HFMA2 R3, -RZ, RZ, 0, 0 ;  /* 0x00000000ff037431 */ /* 0x000fe200000001ff */
[----:B------:R-:W1:Y:S01]  /*0050*/  S2R R7, SR_TID.X ;  /* 0x0000000000077919 */ /* 0x000e620000002100 */
[----:B------:R-:W-:Y:S01]  /*0060*/  MOV R14, RZ ;  /* 0x000000ff000e7202 */ /* 0x000fe20000000f00 */
[----:B------:R-:W3:Y:S03]  /*0070*/  LDCU.64 UR12, c[0x0][0x358] ;  /* 0x00006b00ff0c77ac */ /* 0x000ee60008000a00 */
[----:B------:R-:W0:Y:S08]  /*0080*/  S2UR UR7, SR_CTAID.Y ;  /* 0x00000000000779c3 */ /* 0x000e300000002600 */
[----:B------:R-:W0:Y:S01]  /*0090*/  LDC R9, c[0x0][0x364] ;  /* 0x0000d900ff097b82 */ /* 0x000e220000000800 */
[----:B--2---:R-:W-:-:S04]  /*00a0*/  UIADD3 UR5, UP0, UPT, UR8, 0x20, URZ ;  /* 0x0000002008057890 */ /* 0x004fc8000ff1e0ff */
[----:B------:R-:W-:-:S03]  /*00b0*/  UIADD3.X UR6, UPT, UPT, URZ, UR9, URZ, UP0, !UPT ;  /* 0x00000009ff067290 */ /* 0x000fc600087fe4ff */
[----:B------:R-:W1:Y:S01]  /*00c0*/  S2UR UR4, SR_CTAID.X ;  /* 0x00000000000479c3 */ /* 0x000e620000002500 */
[----:B0-----:R-:W-:-:S03]  /*00d0*/  IMAD.WIDE.U32 R4, R9, UR7, R2 ;  /* 0x0000000709047c25 */ /* 0x001fc6000f8e0002 */
[----:B------:R-:W-:Y:S01]  /*00e0*/  LEA R0, P0, R4, UR10, 0x2 ;  /* 0x0000000a04007c11 */ /* 0x000fe2000f8010ff */
[----:B-1----:R-:W-:-:S03]  /*00f0*/  IMAD R6, R6, UR4, R7 ;  /* 0x0000000406067c24 */ /* 0x002fc6000f8e0207 */
[----:B------:R-:W-:Y:S01]  /*0100*/  IADD3 R0, P1, PT, R0, 0x8000, RZ ;  /* 0x0000800000007810 */ /* 0x000fe20007f3e0ff */
[----:B------:R-:W-:Y:S01]  /*0110*/  IMAD R7, R9, UR7, R2 ;  /* 0x0000000709077c24 */ /* 0x000fe2000f8e0202 */
[----:B------:R-:W-:Y:S01]  /*0120*/  LEA.HI.X R3, R4, UR11, R5, 0x2, P0 ;  /* 0x0000000b04037c11 */ /* 0x000fe200080f1405 */
[----:B------:R-:W-:Y:S01]  /*0130*/  UMOV UR4, URZ ;  /* 0x000000ff00047c82 */ /* 0x000fe20008000000 */
[----:B------:R-:W-:Y:S02]  /*0140*/  SHF.L.U32 R6, R6, 0xa, RZ ;  /* 0x0000000a06067819 */ /* 0x000fe400000006ff */
[----:B------:R-:W-:Y:S02]  /*0150*/  IADD3.X R3, PT, PT, RZ, R3, RZ, P1, !PT ;  /* 0x00000003ff037210 */ /* 0x000fe40000ffe4ff */
[----:B---3--:R-:W-:-:S07]  /*0160*/  MOV R8, R6 ;  /* 0x0000000600087202 */ /* 0x008fce0000000f00 */
.L_x_0:
[----:B------:R-:W-:Y:S02]  /*0170*/  MOV R4, UR5 ;  /* 0x0000000500047c02 */ /* 0x000fe40008000f00 */
[----:B------:R-:W-:Y:S02]  /*0180*/  MOV R5, UR6 ;  /* 0x0000000600057c02 */ /* 0x000fe40008000f00 */
[----:B------:R-:W-:Y:S01]  /*0190*/  MOV R2, R0 ;  /* 0x0000000000027202 */ /* 0x000fe20000000f00 */
[----:B------:R-:W-:-:S04]  /*01a0*/  IMAD.WIDE R4, R8, 0x4, R4 ;  /* 0x0000000408047825 */ /* 0x000fc800078e0204 */
[----:B------:R-:W2:Y:S04]  /*01b0*/  LDG.E R16, desc[UR12][R2.64+-0x8000] ;  /* 0xff80000c02107981 */ /* 0x000ea8000c1e1900 */
[----:B------:R-:W2:Y:S04]  /*01c0*/  LDG.E R15, desc[UR12][R4.64+-0x20] ;  /* 0xffffe00c040f7981 */ /* 0x000ea8000c1e1900 */
[----:B------:R-:W3:Y:S04]  /*01d0*/  LDG.E R25, desc[UR12][R2.64+-0x7000] ;  /* 0xff90000c02197981 */ /* 0x000ee8000c1e1900 */
[----:B------:R-:W3:Y:S04]  /*01e0*/  LDG.E R24, desc[UR12][R4.64+-0x1c] ;  /* 0xffffe40c04187981 */ /* 0x000ee8000c1e1900 */
[----:B------:R-:W4:Y:S04]  /*01f0*/  LDG.E R18, desc[UR12][R2.64+-0x6000] ;  /* 0xffa0000c02127981 */ /* 0x000f28000c1e1900 */
[----:B------:R-:W4:Y:S04]  /*0200*/  LDG.E R19, desc[UR12][R4.64+-0x18] ;  /* 0xffffe80c04137981 */ /* 0x000f28000c1e1900 */
[----:B------:R-:W5:Y:S04]  /*0210*/  LDG.E R20, desc[UR12][R2.64+-0x5000] ;  /* 0xffb0000c02147981 */ /* 0x000f68000c1e1900 */
        /* <DEDUP_REMOVED lines=11> */
[----:B------:R-:W5:Y:S01]  /*02d0*/  LDG.E R27, desc[UR12][R2.64+0x7000] ;  /* 0x0070000c021b7981 */ /* 0x000f62000c1e1900 */
[----:B--2---:R-:W-:-:S03]  /*02e0*/  FFMA R15, R15, R16, R14 ;  /* 0x000000100f0f7223 */ /* 0x004fc6000000000e */
[----:B------:R-:W2:Y:S04]  /*02f0*/  LDG.E R16, desc[UR12][R4.64] ;  /* 0x0000000c04107981 */ /* 0x000ea8000c1e1900 */
[----:B------:R-:W2:Y:S01]  /*0300*/  LDG.E R14, desc[UR12][R4.64+0x4] ;  /* 0x0000040c040e7981 */ /* 0x000ea2000c1e1900 */
[----:B---3--:R-:W-:-:S03]  /*0310*/  FFMA R24, R24, R25, R15 ;  /* 0x0000001918187223 */ /* 0x008fc6000000000f */
[----:B------:R-:W3:Y:S01]  /*0320*/  LDG.E R15, desc[UR12][R2.64+0x1000] ;  /* 0x0010000c020f7981 */ /* 0x000ee2000c1e1900 */
[----:B----4-:R-:W-:-:S03]  /*0330*/  FFMA R24, R19, R18, R24 ;  /* 0x0000001213187223 */ /* 0x010fc60000000018 */
[----:B------:R-:W4:Y:S04]  /*0340*/  LDG.E R19, desc[UR12][R2.64+0x2000] ;  /* 0x0020000c02137981 */ /* 0x000f28000c1e1900 */
[----:B------:R-:W4:Y:S01]  /*0350*/  LDG.E R18, desc[UR12][R4.64+0x8] ;  /* 0x0000080c04127981 */ /* 0x000f22000c1e1900 */
[----:B-----5:R-:W-:-:S03]  /*0360*/  FFMA R24, R21, R20, R24 ;  /* 0x0000001415187223 */ /* 0x020fc60000000018 */
[----:B------:R-:W5:Y:S04]  /*0370*/  LDG.E R21, desc[UR12][R2.64+0x3000] ;  /* 0x0030000c02157981 */ /* 0x000f68000c1e1900 */
[----:B------:R-:W5:Y:S01]  /*0380*/  LDG.E R20, desc[UR12][R4.64+0xc] ;  /* 0x00000c0c04147981 */ /* 0x000f62000c1e1900 */
[----:B------:R-:W-:-:S03]  /*0390*/  FFMA R25, R23, R22, R24 ;  /* 0x0000001617197223 */ /* 0x000fc60000000018 */
[----:B------:R-:W5:Y:S04]  /*03a0*/  LDG.E R22, desc[UR12][R2.64+0x4000] ;  /* 0x0040000c02167981 */ /* 0x000f68000c1e1900 */
[----:B------:R-:W5:Y:S01]  /*03b0*/  LDG.E R23, desc[UR12][R4.64+0x10] ;  /* 0x0000100c04177981 */ /* 0x000f62000c1e1900 */
[----:B------:R-:W-:-:S03]  /*03c0*/  FFMA R29, R12, R13, R25 ;  /* 0x0000000d0c1d7223 */ /* 0x000fc60000000019 */
[----:B------:R-:W5:Y:S04]  /*03d0*/  LDG.E R25, desc[UR12][R2.64+0x5000] ;  /* 0x0050000c02197981 */ /* 0x000f68000c1e1900 */
[----:B------:R-:W5:Y:S04]  /*03e0*/  LDG.E R24, desc[UR12][R4.64+0x14] ;  /* 0x0000140c04187981 */ /* 0x000f68000c1e1900 */
[----:B------:R0:W5:Y:S04]  /*03f0*/  LDG.E R12, desc[UR12][R2.64+0x6000] ;  /* 0x0060000c020c7981 */ /* 0x000168000c1e1900 */
[----:B------:R-:W5:Y:S01]  /*0400*/  LDG.E R13, desc[UR12][R4.64+0x18] ;  /* 0x0000180c040d7981 */ /* 0x000f62000c1e1900 */
[----:B------:R-:W-:-:S04]  /*0410*/  FFMA R0, R0, R9, R29 ;  /* 0x0000000900007223 */ /* 0x000fc8000000001d */
[----:B------:R-:W-:Y:S01]  /*0420*/  FFMA R11, R11, R10, R0 ;  /* 0x0000000a0b0b7223 */ /* 0x000fe20000000000 */
[----:B------:R-:W-:-:S04]  /*0430*/  UIADD3 UR4, UPT, UPT, UR4, 0x10, URZ ;  /* 0x0000001004047890 */ /* 0x000fc8000fffe0ff */
[----:B------:R-:W-:Y:S01]  /*0440*/  UISETP.NE.AND UP0, UPT, UR4, 0x400, UPT ;  /* 0x000004000400788c */ /* 0x000fe2000bf05270 */
[----:B------:R-:W-:Y:S02]  /*0450*/  IADD3 R0, P0, PT, R2, 0x10000, RZ ;  /* 0x0001000002007810 */ /* 0x000fe40007f1e0ff */
[----:B------:R-:W-:Y:S02]  /*0460*/  IADD3 R8, PT, PT, R8, 0x10, RZ ;  /* 0x0000001008087810 */ /* 0x000fe40007ffe0ff */
[----:B0-----:R-:W-:Y:S01]  /*0470*/  IADD3.X R3, PT, PT, RZ, R3, RZ, P0, !PT ;  /* 0x00000003ff037210 */ /* 0x001fe200007fe4ff */
[----:B--2---:R-:W-:-:S04]  /*0480*/  FFMA R11, R16, R17, R11 ;  /* 0x00000011100b7223 */ /* 0x004fc8000000000b */
[----:B---3--:R-:W-:-:S04]  /*0490*/  FFMA R11, R14, R15, R11 ;  /* 0x0000000f0e0b7223 */ /* 0x008fc8000000000b */
[----:B----4-:R-:W-:-:S04]  /*04a0*/  FFMA R11, R18, R19, R11 ;  /* 0x00000013120b7223 */ /* 0x010fc8000000000b */
[----:B-----5:R-:W-:-:S04]  /*04b0*/  FFMA R20, R20, R21, R11 ;  /* 0x0000001514147223 */ /* 0x020fc8000000000b */
[----:B------:R-:W-:-:S04]  /*04c0*/  FFMA R23, R23, R22, R20 ;  /* 0x0000001617177223 */ /* 0x000fc80000000014 */
[----:B------:R-:W-:-:S04]  /*04d0*/  FFMA R24, R24, R25, R23 ;  /* 0x0000001918187223 */ /* 0x000fc80000000017 */
[----:B------:R-:W-:-:S04]  /*04e0*/  FFMA R13, R13, R12, R24 ;  /* 0x0000000c0d0d7223 */ /* 0x000fc80000000018 */
[----:B------:R-:W-:Y:S01]  /*04f0*/  FFMA R14, R26, R27, R13 ;  /* 0x0000001b1a0e7223 */ /* 0x000fe2000000000d */
[----:B------:R-:W-:Y:S06]  /*0500*/  BRA.U UP0, `(.L_x_0) ;  /* 0xfffffffd00187547 */ /* 0x000fec000b83ffff */
[----:B------:R-:W0:Y:S01]  /*0510*/  LDC.64 R2, c[0x0][0x390] ;  /* 0x0000e400ff027b82 */ /* 0x000e220000000a00 */
[----:B------:R-:W-:-:S05]  /*0520*/  IADD3 R7, PT, PT, R7, R6, RZ ;  /* 0x0000000607077210 */ /* 0x000fca0007ffe0ff */
[----:B0-----:R-:W-:-:S05]  /*0530*/  IMAD.WIDE R2, R7, 0x4, R2 ;  /* 0x0000000407027825 */ /* 0x001fca00078e0202 */
[----:B------:R-:W-:Y:S01]  /*0540*/  STG.E desc[UR12][R2.64], R14 ;  /* 0x0000000e02007986 */ /* 0x000fe2000c10190c */
[----:B------:R-:W-:Y:S05]  /*0550*/  EXIT ;  /* 0x000000000000794d */ /* 0x000fea0003800000 */
.L_x_1:
[----:B------:R-:W-:-:S00]  /*0560*/  BRA `(.L_x_1) ;  /* 0xfffffffc00fc7947 */ /* 0x000fc0000383ffff */
[----:B------:R-:W-:-:S00]  /*0570*/  NOP ;  /* 0x0000000000007918 */ /* 0x000fc00000000000 */
        /* <DEDUP_REMOVED lines=8> */
.L_x_21:


//--------------------- .text._Z13stress_atomicPf --------------------------
	.section	.text._Z13stress_atomicPf,"ax",@progbits
	.align	128
        .global         _Z13stress_atomicPf
        .type           _Z13stress_atomicPf,@function
        .size           _Z13stress_atomicPf,(.L_x_22 - _Z13stress_atomicPf)
        .other          _Z13stress_atomicPf,@"STO_CUDA_ENTRY STV_DEFAULT"
_Z13stress_atomicPf:
.text._Z13stress_atomicPf:
[----:B------:R-:W-:Y:S01]  /*0000*/  LDC R1, c[0x0][0x37c] ;  /* 0x0000df00ff017b82 */ /* 0x000fe20000000800 */
[----:B------:R-:W0:Y:S07]  /*0010*/  S2R R0, SR_TID.X ;  /* 0x0000000000007919 */ /* 0x000e2e0000002100 */
[----:B------:R-:W0:Y:S01]  /*0020*/  S2UR UR4, SR_CTAID.X ;  /* 0x00000000000479c3 */ /* 0x000e220000002500 */
[----:B------:R-:W-:Y:S01]  /*0030*/  HFMA2 R7, -RZ, RZ, 0, 0 ;  /* 0x00000000ff077431 */ /* 0x000fe200000001ff */
[----:B------:R-:W1:Y:S06]  /*0040*/  LDCU.64 UR6, c[0x0][0x358] ;  /* 0x00006b00ff0677ac */ /* 0x000e6c0008000a00 */
[----:B------:R-:W0:Y:S08]  /*0050*/  LDC R5, c[0x0][0x360] ;  /* 0x0000d800ff057b82 */ /* 0x000e300000000800 */
[----:B------:R-:W2:Y:S01]  /*0060*/  LDC.64 R2, c[0x0][0x380] ;  /* 0x0000e000ff027b82 */ /* 0x000ea20000000a00 */
[----:B0-----:R-:W-:Y:S01]  /*0070*/  IMAD R5, R5, UR4, R0 ;  /* 0x0000000405057c24 */ /* 0x001fe2000f8e0200 */
[----:B------:R-:W-:-:S03]  /*0080*/  UMOV UR4, URZ ;  /* 0x000000ff00047c82 */ /* 0x000fc60008000000 */
[----:B-12---:R-:W-:-:S07]  /*0090*/  IMAD.WIDE R2, R5, 0x4, R2 ;  /* 0x0000000405027825 */ /* 0x006fce00078e0202 */
.L_x_2:
[----:B---3--:R-:W-:-:S05]  /*00a0*/  MOV R5, 0x3f800000 ;  /* 0x3f80000000057802 */ /* 0x008fca0000000f00 */
[----:B------:R-:W-:Y:S04]  /*00b0*/  REDG.E.ADD.F32.FTZ.RN.STRONG.GPU desc[UR6][R2.64], R5 ;  /* 0x00000005020079a6 */ /* 0x000fe8000c12f306 */
[----:B------:R-:W2:Y:S02]  /*00c0*/  LDG.E R0, desc[UR6][R2.64] ;  /* 0x0000000602007981 */ /* 0x000ea4000c1e1900 */
[----:B--2---:R-:W-:-:S05]  /*00d0*/  FADD R7, R0, R7 ;  /* 0x0000000700077221 */ /* 0x004fca0000000000 */
[----:B------:R0:W-:Y:S04]  /*00e0*/  STG.E desc[UR6][R2.64], R7 ;  /* 0x0000000702007986 */ /* 0x0001e8000c101906 */
        /* <DEDUP_REMOVED lines=9> */
[----:B------:R-:W0:Y:S02]  /*0180*/  LDG.E R0, desc[UR6][R2.64] ;  /* 0x0000000602007981 */ /* 0x000e24000c1e1900 */
[----:B0-----:R-:W-:-:S05]  /*0190*/  FADD R7, R11, R0 ;  /* 0x000000000b077221 */ /* 0x001fca0000000000 */
[----:B------:R0:W-:Y:S04]  /*01a0*/  STG.E desc[UR6][R2.64], R7 ;  /* 0x0000000702007986 */ /* 0x0001e8000c101906 */
[----:B------:R-:W-:Y:S04]  /*01b0*/  REDG.E.ADD.F32.FTZ.RN.STRONG.GPU desc[UR6][R2.64], R5 ;  /* 0x00000005020079a6 */ /* 0x000fe8000c12f306 */
[----:B------:R-:W1:Y:S02]  /*01c0*/  LDG.E R0, desc[UR6][R2.64] ;  /* 0x0000000602007981 */ /* 0x000e64000c1e1900 */
[----:B-1----:R-:W-:-:S05]  /*01d0*/  FADD R9, R7, R0 ;  /* 0x0000000007097221 */ /* 0x002fca0000000000 */
        /* <DEDUP_REMOVED lines=102> */
[----:B------:R-:W3:Y:S02]  /*0840*/  LDG.E R0, desc[UR6][R2.64] ;  /* 0x0000000602007981 */ /* 0x000ee4000c1e1900 */
[----:B---3--:R-:W-:-:S05]  /*0850*/  FADD R13, R11, R0 ;  /* 0x000000000b0d7221 */ /* 0x008fca0000000000 */
[----:B------:R-:W-:Y:S04]  /*0860*/  STG.E desc[UR6][R2.64], R13 ;  /* 0x0000000d02007986 */ /* 0x000fe8000c101906 */
[----:B------:R-:W-:Y:S04]  /*0870*/  REDG.E.ADD.F32.FTZ.RN.STRONG.GPU desc[UR6][R2.64], R5 ;  /* 0x00000005020079a6 */ /* 0x000fe8000c12f306 */
[----:B------:R-:W3:Y:S02]  /*0880*/  LDG.E R0, desc[UR6][R2.64] ;  /* 0x0000000602007981 */ /* 0x000ee4000c1e1900 */
[----:B---3--:R-:W-:-:S05]  /*0890*/  FADD R15, R13, R0 ;  /* 0x000000000d0f7221 */ /* 0x008fca0000000000 */
[----:B------:R-:W-:Y:S04]  /*08a0*/  STG.E desc[UR6][R2.64], R15 ;  /* 0x0000000f02007986 */ /* 0x000fe8000c101906 */
        /* <DEDUP_REMOVED lines=16> */
[----:B------:R3:W-:Y:S04]  /*09b0*/  REDG.E.ADD.F32.FTZ.RN.STRONG.GPU desc[UR6][R2.64], R5 ;  /* 0x00000005020079a6 */ /* 0x0007e8000c12f306 */
[----:B------:R-:W1:Y:S02]  /*09c0*/  LDG.E R0, desc[UR6][R2.64] ;  /* 0x0000000602007981 */ /* 0x000e64000c1e1900 */
[----:B-1----:R-:W-:-:S05]  /*09d0*/  FADD R9, R7, R0 ;  /* 0x0000000007097221 */ /* 0x002fca0000000000 */
[----:B------:R3:W-:Y:S04]  /*09e0*/  STG.E desc[UR6][R2.64], R9 ;  /* 0x0000000902007986 */ /* 0x0007e8000c101906 */
[----:B------:R3:W-:Y:S04]  /*09f0*/  REDG.E.ADD.F32.FTZ.RN.STRONG.GPU desc[UR6][R2.64], R5 ;  /* 0x00000005020079a6 */ /* 0x0007e8000c12f306 */
[----:B------:R-:W2:Y:S02]  /*0a00*/  LDG.E R0, desc[UR6][R2.64] ;  /* 0x0000000602007981 */ /* 0x000ea4000c1e1900 */
[----:B--2---:R-:W-:-:S05]  /*0a10*/  FADD R11, R9, R0 ;  /* 0x00000000090b7221 */ /* 0x004fca0000000000 */
[----:B------:R3:W-:Y:S04]  /*0a20*/  STG.E desc[UR6][R2.64], R11 ;  /* 0x0000000b02007986 */ /* 0x0007e8000c101906 */
[----:B------:R3:W-:Y:S04]  /*0a30*/  REDG.E.ADD.F32.FTZ.RN.STRONG.GPU desc[UR6][R2.64], R5 ;  /* 0x00000005020079a6 */ /* 0x0007e8000c12f306 */
[----:B------:R-:W2:Y:S02]  /*0a40*/  LDG.E R0, desc[UR6][R2.64] ;  /* 0x0000000602007981 */ /* 0x000ea4000c1e1900 */
[----:B--2---:R-:W-:-:S05]  /*0a50*/  FADD R13, R11, R0 ;  /* 0x000000000b0d7221 */ /* 0x004fca0000000000 */
[----:B------:R3:W-:Y:S04]  /*0a60*/  STG.E desc[UR6][R2.64], R13 ;  /* 0x0000000d02007986 */ /* 0x0007e8000c101906 */
[----:B------:R3:W-:Y:S04]  /*0a70*/  REDG.E.ADD.F32.FTZ.RN.STRONG.GPU desc[UR6][R2.64], R5 ;  /* 0x00000005020079a6 */ /* 0x0007e8000c12f306 */
[----:B------:R-:W0:Y:S01]  /*0a80*/  LDG.E R0, desc[UR6][R2.64] ;  /* 0x0000000602007981 */ /* 0x000e22000c1e1900 */
[----:B------:R-:W-:-:S04]  /*0a90*/  UIADD3 UR4, UPT, UPT, UR4, 0x28, URZ ;  /* 0x0000002804047890 */ /* 0x000fc8000fffe0ff */
[----:B------:R-:W-:Y:S01]  /*0aa0*/  UISETP.NE.AND UP0, UPT, UR4, 0x3e8, UPT ;  /* 0x000003e80400788c */ /* 0x000fe2000bf05270 */
[----:B0-----:R-:W-:-:S05]  /*0ab0*/  FADD R7, R13, R0 ;  /* 0x000000000d077221 */ /* 0x001fca0000000000 */
[----:B------:R3:W-:Y:S03]  /*0ac0*/  STG.E desc[UR6][R2.64], R7 ;  /* 0x0000000702007986 */ /* 0x0007e6000c101906 */
[----:B------:R-:W-:Y:S05]  /*0ad0*/  BRA.U UP0, `(.L_x_2) ;  /* 0xfffffff500707547 */ /* 0x000fea000b83ffff */
[----:B------:R-:W-:Y:S05]  /*0ae0*/  EXIT ;  /* 0x000000000000794d */ /* 0x000fea0003800000 */
.L_x_3:
        /* <DEDUP_REMOVED lines=9> */
.L_x_22:


//--------------------- .text._Z9stress_xuPf      --------------------------
	.section	.text._Z9stress_xuPf,"ax",@progbits
	.align	128
        .global         _Z9stress_xuPf
        .type           _Z9stress_xuPf,@function
        .size           _Z9stress_xuPf,(.L_x_23 - _Z9stress_xuPf)
        .other          _Z9stress_xuPf,@"STO_CUDA_ENTRY STV_DEFAULT"
_Z9stress_xuPf:
.text._Z9stress_xuPf:
[----:B------:R-:W-:Y:S01]  /*0000*/  LDC R1, c[0x0][0x37c] ;  /* 0x0000df00ff017b82 */ /* 0x000fe20000000800 */
[----:B------:R-:W0:Y:S07]  /*0010*/  S2R R0, SR_TID.X ;  /* 0x0000000000007919 */ /* 0x000e2e0000002100 */
[----:B------:R-:W0:Y:S01]  /*0020*/  S2UR UR4, SR_CTAID.X ;  /* 0x00000000000479c3 */ /* 0x000e220000002500 */
[----:B------:R-:W1:Y:S07]  /*0030*/  LDCU.64 UR6, c[0x0][0x358] ;  /* 0x00006b00ff0677ac */ /* 0x000e6e0008000a00 */
[----:B------:R-:W0:Y:S08]  /*0040*/  LDC R5, c[0x0][0x360] ;  /* 0x0000d800ff057b82 */ /* 0x000e300000000800 */
[----:B------:R-:W2:Y:S01]  /*0050*/  LDC.64 R2, c[0x0][0x380] ;  /* 0x0000e000ff027b82 */ /* 0x000ea20000000a00 */
[----:B0-----:R-:W-:-:S04]  /*0060*/  IMAD R5, R5, UR4, R0 ;  /* 0x0000000405057c24 */ /* 0x001fc8000f8e0200 */
[----:B--2---:R-:W-:-:S05]  /*0070*/  IMAD.WIDE R2, R5, 0x4, R2 ;  /* 0x0000000405027825 */ /* 0x004fca00078e0202 */
[----:B-1----:R0:W5:Y:S01]  /*0080*/  LDG.E R7, desc[UR6][R2.64] ;  /* 0x0000000602077981 */ /* 0x002162000c1e1900 */
[----:B------:R-:W-:Y:S01]  /*0090*/  HFMA2 R6, -RZ, RZ, 0, 0 ;  /* 0x00000000ff067431 */ /* 0x000fe200000001ff */
[----:B------:R-:W-:-:S06]  /*00a0*/  UMOV UR4, URZ ;  /* 0x000000ff00047c82 */ /* 0x000fcc0008000000 */
.L_x_4:
[----:B------:R-:W-:Y:S01]  /*00b0*/  MOV R0, 0x3bbb989d ;  /* 0x3bbb989d00007802 */ /* 0x000fe20000000f00 */
[----:B------:R-:W-:Y:S01]  /*00c0*/  UIADD3 UR4, UPT, UPT, UR4, 0x4, URZ ;  /* 0x0000000404047890 */ /* 0x000fe2000fffe0ff */
[----:B------:R-:W-:Y:S02]  /*00d0*/  MOV R4, 0x437c0000 ;  /* 0x437c000000047802 */ /* 0x000fe40000000f00 */
[C---:B-----5:R-:W-:Y:S01]  /*00e0*/  FSETP.GEU.AND P0, PT, R7.reuse, 1.175494350822287508e-38, PT ;  /* 0x008000000700780b */ /* 0x060fe20003f0e000 */
[----:B------:R-:W-:Y:S01]  /*00f0*/  FFMA.SAT R5, R7, R0, 0.5 ;  /* 0x3f00000007057423 */ /* 0x000fe20000002000 */
[----:B------:R-:W-:-:S03]  /*0100*/  UISETP.NE.AND UP0, UPT, UR4, 0x3e8, UPT ;  /* 0x000003e80400788c */ /* 0x000fc6000bf05270 */
[----:B------:R-:W-:-:S04]  /*0110*/  FFMA.RM R8, R5, R4, 12582913 ;  /* 0x4b40000105087423 */ /* 0x000fc80000004004 */
[C---:B------:R-:W-:Y:S01]  /*0120*/  FADD R10, R8.reuse, -12583039 ;  /* 0xcb40007f080a7421 */ /* 0x040fe20000000000 */
[----:B------:R-:W-:-:S03]  /*0130*/  SHF.L.U32 R8, R8, 0x17, RZ ;  /* 0x0000001708087819 */ /* 0x000fc600000006ff */
[----:B------:R-:W-:-:S04]  /*0140*/  FFMA R10, R7, 1.4426950216293334961, -R10 ;  /* 0x3fb8aa3b070a7823 */ /* 0x000fc8000000080a */
[C---:B------:R-:W-:Y:S01]  /*0150*/  FFMA R9, R7.reuse, 1.925963033500011079e-08, R10 ;  /* 0x32a5706007097823 */ /* 0x040fe2000000000a */
[----:B------:R-:W-:-:S05]  /*0160*/  @!P0 FMUL R7, R7, 8388608 ;  /* 0x4b00000007078820 */ /* 0x000fca0000400000 */
[C---:B------:R-:W-:Y:S01]  /*0170*/  IADD3 R5, PT, PT, R7.reuse, -0x3f2aaaab, RZ ;  /* 0xc0d5555507057810 */ /* 0x040fe20007ffe0ff */
[----:B------:R-:W1:Y:S01]  /*0180*/  MUFU.EX2 R9, R9 ;  /* 0x0000000900097308 */ /* 0x000e620000000800 */
[----:B------:R-:W-:Y:S02]  /*0190*/  FSETP.NEU.AND P1, PT, R7, RZ, PT ;  /* 0x000000ff0700720b */ /* 0x000fe40003f2d000 */
[----:B------:R-:W-:Y:S02]  /*01a0*/  LOP3.LUT R12, R5, 0xff800000, RZ, 0xc0, !PT ;  /* 0xff800000050c7812 */ /* 0x000fe400078ec0ff */
[----:B------:R-:W-:Y:S02]  /*01b0*/  MOV R5, 0x3e055027 ;  /* 0x3e05502700057802 */ /* 0x000fe40000000f00 */
[----:B------:R-:W-:-:S05]  /*01c0*/  IADD3 R10, PT, PT, R7, -R12, RZ ;  /* 0x8000000c070a7210 */ /* 0x000fca0007ffe0ff */
[----:B------:R-:W-:Y:S01]  /*01d0*/  FADD R14, R10, -1 ;  /* 0xbf8000000a0e7421 */ /* 0x000fe20000000000 */
[----:B------:R-:W-:Y:S02]  /*01e0*/  FSEL R10, RZ, -23, P0 ;  /* 0xc1b80000ff0a7808 */ /* 0x000fe40000000000 */
[----:B------:R-:W-:Y:S01]  /*01f0*/  ISETP.GT.U32.AND P0, PT, R7, 0x7f7fffff, PT ;  /* 0x7f7fffff0700780c */ /* 0x000fe20003f04070 */
[----:B------:R-:W-:-:S04]  /*0200*/  FFMA R11, R14, -R5, 0.14084610342979431152 ;  /* 0x3e1039f60e0b7423 */ /* 0x000fc80000000805 */
[----:B------:R-:W-:-:S04]  /*0210*/  FFMA R11, R14, R11, -0.12148627638816833496 ;  /* 0xbdf8cdcc0e0b7423 */ /* 0x000fc8000000000b */
[----:B------:R-:W-:-:S04]  /*0220*/  FFMA R11, R14, R11, 0.13980610668659210205 ;  /* 0x3e0f29550e0b7423 */ /* 0x000fc8000000000b */
[----:B------:R-:W-:-:S04]  /*0230*/  FFMA R11, R14, R11, -0.16684235632419586182 ;  /* 0xbe2ad8b90e0b7423 */ /* 0x000fc8000000000b */
[----:B------:R-:W-:-:S04]  /*0240*/  FFMA R11, R14, R11, 0.20012299716472625732 ;  /* 0x3e4ced0b0e0b7423 */ /* 0x000fc8000000000b */
[----:B------:R-:W-:-:S04]  /*0250*/  FFMA R11, R14, R11, -0.24999669194221496582 ;  /* 0xbe7fff220e0b7423 */ /* 0x000fc8000000000b */
[----:B------:R-:W-:-:S04]  /*0260*/  FFMA R11, R14, R11, 0.33333182334899902344 ;  /* 0x3eaaaa780e0b7423 */ /* 0x000fc8000000000b */
[----:B------:R-:W-:Y:S01]  /*0270*/  FFMA R13, R14, R11, -0.5 ;  /* 0xbf0000000e0d7423 */ /* 0x000fe2000000000b */
[----:B------:R-:W-:-:S03]  /*0280*/  I2FP.F32.S32 R11, R12 ;  /* 0x0000000c000b7245 */ /* 0x000fc60000201400 */
[C---:B------:R-:W-:Y:S02]  /*0290*/  FMUL R13, R14.reuse, R13 ;  /* 0x0000000d0e0d7220 */ /* 0x040fe40000400000 */
[----:B------:R-:W-:Y:S01]  /*02a0*/  FFMA R11, R11, 1.1920928955078125e-07, R10 ;  /* 0x340000000b0b7823 */ /* 0x000fe2000000000a */
[----:B------:R-:W-:Y:S01]  /*02b0*/  MOV R10, 0x7f800000 ;  /* 0x7f800000000a7802 */ /* 0x000fe20000000f00 */
[----:B------:R-:W-:-:S04]  /*02c0*/  FFMA R14, R14, R13, R14 ;  /* 0x0000000d0e0e7223 */ /* 0x000fc8000000000e */
[----:B------:R-:W-:Y:S01]  /*02d0*/  FFMA R11, R11, 0.69314718246459960938, R14 ;  /* 0x3f3172180b0b7823 */ /* 0x000fe2000000000e */
[----:B------:R-:W-:Y:S01]  /*02e0*/  @P0 FFMA R11, R7, R10, +INF ;  /* 0x7f800000070b0423 */ /* 0x000fe2000000000a */
[----:B-1----:R-:W-:-:S04]  /*02f0*/  FMUL R7, R8, R9 ;  /* 0x0000000908077220 */ /* 0x002fc80000400000 */
[----:B------:R-:W-:-:S05]  /*0300*/  FSEL R11, R11, -INF , P1 ;  /* 0xff8000000b0b7808 */ /* 0x000fca0000800000 */
[----:B------:R-:W-:-:S04]  /*0310*/  FFMA R7, R7, R11, R6 ;  /* 0x0000000b07077223 */ /* 0x000fc80000000006 */
[C---:B------:R-:W-:Y:S01]  /*0320*/  FMUL R6, R7.reuse, 8388608 ;  /* 0x4b00000007067820 */ /* 0x040fe20000400000 */
[----:B------:R-:W-:-:S04]  /*0330*/  FSETP.GEU.AND P0, PT, R7, 1.175494350822287508e-38, PT ;  /* 0x008000000700780b */ /* 0x000fc80003f0e000 */
[----:B------:R-:W-:Y:S02]  /*0340*/  FSEL R9, R6, R7, !P0 ;  /* 0x0000000706097208 */ /* 0x000fe40004000000 */
[----:B------:R-:W-:Y:S02]  /*0350*/  FSEL R8, RZ, -23, P0 ;  /* 0xc1b80000ff087808 */ /* 0x000fe40000000000 */
[C---:B------:R-:W-:Y:S02]  /*0360*/  IADD3 R6, PT, PT, R9.reuse, -0x3f2aaaab, RZ ;  /* 0xc0d5555509067810 */ /* 0x040fe40007ffe0ff */
[C---:B------:R-:W-:Y:S02]  /*0370*/  ISETP.GT.U32.AND P0, PT, R9.reuse, 0x7f7fffff, PT ;  /* 0x7f7fffff0900780c */ /* 0x040fe40003f04070 */
[----:B------:R-:W-:Y:S02]  /*0380*/  LOP3.LUT R12, R6, 0xff800000, RZ, 0xc0, !PT ;  /* 0xff800000060c7812 */ /* 0x000fe400078ec0ff */
[----:B------:R-:W-:-:S02]  /*0390*/  FSETP.NEU.AND P1, PT, R9, RZ, PT ;  /* 0x000000ff0900720b */ /* 0x000fc40003f2d000 */
[----:B------:R-:W-:-:S05]  /*03a0*/  IADD3 R6, PT, PT, R9, -R12, RZ ;  /* 0x8000000c09067210 */ /* 0x000fca0007ffe0ff */
[----:B------:R-:W-:-:S04]  /*03b0*/  FADD R14, R6, -1 ;  /* 0xbf800000060e7421 */ /* 0x000fc80000000000 */
[----:B------:R-:W-:-:S04]  /*03c0*/  FFMA R11, R14, -R5, 0.14084610342979431152 ;  /* 0x3e1039f60e0b7423 */ /* 0x000fc80000000805 */
[----:B------:R-:W-:-:S04]  /*03d0*/  FFMA R11, R14, R11, -0.12148627638816833496 ;  /* 0xbdf8cdcc0e0b7423 */ /* 0x000fc8000000000b */
[----:B------:R-:W-:-:S04]  /*03e0*/  FFMA R11, R14, R11, 0.13980610668659210205 ;  /* 0x3e0f29550e0b7423 */ /* 0x000fc8000000000b */
[----:B------:R-:W-:Y:S01]  /*03f0*/  FFMA R13, R14, R11, -0.16684235632419586182 ;  /* 0xbe2ad8b90e0d7423 */ /* 0x000fe2000000000b */
[----:B------:R-:W-:-:S03]  /*0400*/  FFMA.SAT R11, R7, R0, 0.5 ;  /* 0x3f000000070b7423 */ /* 0x000fc60000002000 */
[----:B------:R-:W-:Y:S01]  /*0410*/  FFMA R13, R14, R13, 0.20012299716472625732 ;  /* 0x3e4ced0b0e0d7423 */ /* 0x000fe2000000000d */
[----:B------:R-:W-:-:S03]  /*0420*/  FFMA.RM R11, R11, R4, 12582913 ;  /* 0x4b4000010b0b7423 */ /* 0x000fc60000004004 */
[C---:B------:R-:W-:Y:S01]  /*0430*/  FFMA R13, R14.reuse, R13, -0.24999669194221496582 ;  /* 0xbe7fff220e0d7423 */ /* 0x040fe2000000000d */
[C---:B------:R-:W-:Y:S01]  /*0440*/  FADD R6, R11.reuse, -12583039 ;  /* 0xcb40007f0b067421 */ /* 0x040fe20000000000 */
[----:B------:R-:W-:Y:S02]  /*0450*/  SHF.L.U32 R11, R11, 0x17, RZ ;  /* 0x000000170b0b7819 */ /* 0x000fe400000006ff */
[----:B------:R-:W-:Y:S01]  /*0460*/  FFMA R13, R14, R13, 0.33333182334899902344 ;  /* 0x3eaaaa780e0d7423 */ /* 0x000fe2000000000d */
[----:B------:R-:W-:-:S03]  /*0470*/  FFMA R6, R7, 1.4426950216293334961, -R6 ;  /* 0x3fb8aa3b07067823 */ /* 0x000fc60000000806 */
[C---:B------:R-:W-:Y:S01]  /*0480*/  FFMA R15, R14.reuse, R13, -0.5 ;  /* 0xbf0000000e0f7423 */ /* 0x040fe2000000000d */
[----:B------:R-:W-:Y:S01]  /*0490*/  FFMA R6, R7, 1.925963033500011079e-08, R6 ;  /* 0x32a5706007067823 */ /* 0x000fe20000000006 */
[----:B------:R-:W-:Y:S02]  /*04a0*/  I2FP.F32.S32 R13, R12 ;  /* 0x0000000c000d7245 */ /* 0x000fe40000201400 */
[----:B------:R-:W-:-:S03]  /*04b0*/  FMUL R15, R14, R15 ;  /* 0x0000000f0e0f7220 */ /* 0x000fc60000400000 */
[----:B------:R-:W1:Y:S01]  /*04c0*/  MUFU.EX2 R6, R6 ;  /* 0x0000000600067308 */ /* 0x000e620000000800 */
[----:B------:R-:W-:Y:S01]  /*04d0*/  FFMA R8, R13, 1.1920928955078125e-07, R8 ;  /* 0x340000000d087823 */ /* 0x000fe20000000008 */
[----:B------:R-:W-:-:S04]  /*04e0*/  FFMA R15, R14, R15, R14 ;  /* 0x0000000f0e0f7223 */ /* 0x000fc8000000000e */
[----:B------:R-:W-:Y:S01]  /*04f0*/  FFMA R8, R8, 0.69314718246459960938, R15 ;  /* 0x3f31721808087823 */ /* 0x000fe2000000000f */
[----:B------:R-:W-:-:S05]  /*0500*/  @P0 FFMA R8, R9, R10, +INF ;  /* 0x7f80000009080423 */ /* 0x000fca000000000a */
[----:B------:R-:W-:Y:S01]  /*0510*/  FSEL R9, R8, -INF , P1 ;  /* 0xff80000008097808 */ /* 0x000fe20000800000 */
[----:B-1----:R-:W-:-:S04]  /*0520*/  FMUL R8, R11, R6 ;  /* 0x000000060b087220 */ /* 0x002fc80000400000 */
        /* <DEDUP_REMOVED lines=37> */
[----:B------:R-:W-:-:S04]  /*0780*/  FSEL R9, R8, R7, !P0 ;  /* 0x0000000708097208 */ /* 0x000fc80004000000 */
[C---:B------:R-:W-:Y:S02]  /*0790*/  IADD3 R6, PT, PT, R9.reuse, -0x3f2aaaab, RZ ;  /* 0xc0d5555509067810 */ /* 0x040fe40007ffe0ff */
[----:B------:R-:W-:Y:S02]  /*07a0*/  FSETP.NEU.AND P1, PT, R9, RZ, PT ;  /* 0x000000ff0900720b */ /* 0x000fe40003f2d000 */
[----:B------:R-:W-:-:S04]  /*07b0*/  LOP3.LUT R6, R6, 0xff800000, RZ, 0xc0, !PT ;  /* 0xff80000006067812 */ /* 0x000fc800078ec0ff */
[----:B------:R-:W-:-:S05]  /*07c0*/  IADD3 R8, PT, PT, R9, -R6, RZ ;  /* 0x8000000609087210 */ /* 0x000fca0007ffe0ff */
[----:B------:R-:W-:-:S04]  /*07d0*/  FADD R8, R8, -1 ;  /* 0xbf80000008087421 */ /* 0x000fc80000000000 */
[----:B------:R-:W-:-:S04]  /*07e0*/  FFMA R5, R8, -R5, 0.14084610342979431152 ;  /* 0x3e1039f608057423 */ /* 0x000fc80000000805 */
[----:B------:R-:W-:-:S04]  /*07f0*/  FFMA R5, R8, R5, -0.12148627638816833496 ;  /* 0xbdf8cdcc08057423 */ /* 0x000fc80000000005 */
[----:B------:R-:W-:-:S04]  /*0800*/  FFMA R5, R8, R5, 0.13980610668659210205 ;  /* 0x3e0f295508057423 */ /* 0x000fc80000000005 */
[----:B------:R-:W-:Y:S01]  /*0810*/  FFMA R11, R8, R5, -0.16684235632419586182 ;  /* 0xbe2ad8b9080b7423 */ /* 0x000fe20000000005 */
[----:B------:R-:W-:-:S03]  /*0820*/  FFMA.SAT R5, R7, R0, 0.5 ;  /* 0x3f00000007057423 */ /* 0x000fc60000002000 */
[C---:B------:R-:W-:Y:S01]  /*0830*/  FFMA R11, R8.reuse, R11, 0.20012299716472625732 ;  /* 0x3e4ced0b080b7423 */ /* 0x040fe2000000000b */
[----:B------:R-:W-:Y:S01]  /*0840*/  FFMA.RM R5, R5, R4, 12582913 ;  /* 0x4b40000105057423 */ /* 0x000fe20000004004 */
[----:B------:R-:W-:Y:S02]  /*0850*/  FSEL R4, RZ, -23, P0 ;  /* 0xc1b80000ff047808 */ /* 0x000fe40000000000 */
[C---:B------:R-:W-:Y:S01]  /*0860*/  FFMA R11, R8.reuse, R11, -0.24999669194221496582 ;  /* 0xbe7fff22080b7423 */ /* 0x040fe2000000000b */
[----:B------:R-:W-:Y:S01]  /*0870*/  FADD R0, R5, -12583039 ;  /* 0xcb40007f05007421 */ /* 0x000fe20000000000 */
[----:B------:R-:W-:Y:S02]  /*0880*/  ISETP.GT.U32.AND P0, PT, R9, 0x7f7fffff, PT ;  /* 0x7f7fffff0900780c */ /* 0x000fe40003f04070 */
[----:B------:R-:W-:Y:S01]  /*0890*/  FFMA R11, R8, R11, 0.33333182334899902344 ;  /* 0x3eaaaa78080b7423 */ /* 0x000fe2000000000b */
[----:B------:R-:W-:Y:S01]  /*08a0*/  FFMA R0, R7, 1.4426950216293334961, -R0 ;  /* 0x3fb8aa3b07007823 */ /* 0x000fe20000000800 */
[----:B------:R-:W-:-:S02]  /*08b0*/  SHF.L.U32 R5, R5, 0x17, RZ ;  /* 0x0000001705057819 */ /* 0x000fc400000006ff */
        /* <DEDUP_REMOVED lines=11> */
[----:B------:R-:W-:-:S05]  /*0970*/  FFMA R7, R4, R6, R7 ;  /* 0x0000000604077223 */ /* 0x000fca0000000007 */
[----:B------:R-:W-:Y:S01]  /*0980*/  MOV R6, R7 ;  /* 0x0000000700067202 */ /* 0x000fe20000000f00 */
[----:B------:R-:W-:Y:S06]  /*0990*/  BRA.U UP0, `(.L_x_4) ;  /* 0xfffffff500c47547 */ /* 0x000fec000b83ffff */
[----:B------:R-:W-:Y:S01]  /*09a0*/  STG.E desc[UR6][R2.64], R7 ;  /* 0x0000000702007986 */ /* 0x000fe2000c101906 */
[----:B------:R-:W-:Y:S05]  /*09b0*/  EXIT ;  /* 0x000000000000794d */ /* 0x000fea0003800000 */
.L_x_5:
        /* <DEDUP_REMOVED lines=12> */
.L_x_23:


//--------------------- .text._Z16stress_schedulerPf --------------------------
	.section	.text._Z16stress_schedulerPf,"ax",@progbits
	.align	128
        .global         _Z16stress_schedulerPf
        .type           _Z16stress_schedulerPf,@function
        .size           _Z16stress_schedulerPf,(.L_x_24 - _Z16stress_schedulerPf)
        .other          _Z16stress_schedulerPf,@"STO_CUDA_ENTRY STV_DEFAULT"
_Z16stress_schedulerPf:
.text._Z16stress_schedulerPf:
        /* <DEDUP_REMOVED lines=10> */
.L_x_6:
[----:B------:R-:W-:Y:S01]  /*00a0*/  NOP ;  /* 0x0000000000007918 */ /* 0x000fe20000000000 */
[----:B--2---:R-:W2:Y:S02]  /*00b0*/  LDG.E R0, desc[UR6][R2.64] ;  /* 0x0000000602007981 */ /* 0x004ea4000c1e1900 */
[----:B--2---:R-:W-:-:S05]  /*00c0*/  FFMA R7, R0, R0, R7 ;  /* 0x0000000000077223 */ /* 0x004fca0000000007 */
[----:B------:R0:W-:Y:S01]  /*00d0*/  STG.E desc[UR6][R2.64], R7 ;  /* 0x0000000702007986 */ /* 0x0001e2000c101906 */
[----:B------:R-:W-:-:S03]  /*00e0*/  NOP ;  /* 0x0000000000007918 */ /* 0x000fc60000000000 */
[----:B------:R-:W2:Y:S02]  /*00f0*/  LDG.E R0, desc[UR6][R2.64] ;  /* 0x0000000602007981 */ /* 0x000ea4000c1e1900 */
[----:B--2---:R-:W-:-:S05]  /*0100*/  FFMA R5, R0, R0, R7 ;  /* 0x0000000000057223 */ /* 0x004fca0000000007 */
[----:B------:R1:W-:Y:S01]  /*0110*/  STG.E desc[UR6][R2.64], R5 ;  /* 0x0000000502007986 */ /* 0x0003e2000c101906 */
[----:B------:R-:W-:-:S03]  /*0120*/  NOP ;  /* 0x0000000000007918 */ /* 0x000fc60000000000 */
[----:B------:R-:W2:Y:S02]  /*0130*/  LDG.E R0, desc[UR6][R2.64] ;  /* 0x0000000602007981 */ /* 0x000ea4000c1e1900 */
[----:B--2---:R-:W-:-:S05]  /*0140*/  FFMA R9, R0, R0, R5 ;  /* 0x0000000000097223 */ /* 0x004fca0000000005 */
[----:B------:R2:W-:Y:S01]  /*0150*/  STG.E desc[UR6][R2.64], R9 ;  /* 0x0000000902007986 */ /* 0x0005e2000c101906 */
[----:B------:R-:W-:-:S03]  /*0160*/  NOP ;  /* 0x0000000000007918 */ /* 0x000fc60000000000 */
[----:B------:R-:W0:Y:S02]  /*0170*/  LDG.E R0, desc[UR6][R2.64] ;  /* 0x0000000602007981 */ /* 0x000e24000c1e1900 */
[----:B0-----:R-:W-:-:S05]  /*0180*/  FFMA R7, R0, R0, R9 ;  /* 0x0000000000077223 */ /* 0x001fca0000000009 */
[----:B------:R0:W-:Y:S01]  /*0190*/  STG.E desc[UR6][R2.64], R7 ;  /* 0x0000000702007986 */ /* 0x0001e2000c101906 */
[----:B------:R-:W-:-:S03]  /*01a0*/  NOP ;  /* 0x0000000000007918 */ /* 0x000fc60000000000 */
[----:B------:R-:W1:Y:S02]  /*01b0*/  LDG.E R0, desc[UR6][R2.64] ;  /* 0x0000000602007981 */ /* 0x000e64000c1e1900 */
[----:B-1----:R-:W-:-:S05]  /*01c0*/  FFMA R5, R0, R0, R7 ;  /* 0x0000000000057223 */ /* 0x002fca0000000007 */
        /* <DEDUP_REMOVED lines=100> */
[----:B------:R-:W-:Y:S01]  /*0810*/  STG.E desc[UR6][R2.64], R9 ;  /* 0x0000000902007986 */ /* 0x000fe2000c101906 */
[----:B------:R-:W-:-:S03]  /*0820*/  NOP ;  /* 0x0000000000007918 */ /* 0x000fc60000000000 */
[----:B------:R-:W0:Y:S02]  /*0830*/  LDG.E R0, desc[UR6][R2.64] ;  /* 0x0000000602007981 */ /* 0x000e24000c1e1900 */
[----:B0-----:R-:W-:-:S05]  /*0840*/  FFMA R7, R0, R0, R9 ;  /* 0x0000000000077223 */ /* 0x001fca0000000009 */
[----:B------:R0:W-:Y:S01]  /*0850*/  STG.E desc[UR6][R2.64], R7 ;  /* 0x0000000702007986 */ /* 0x0001e2000c101906 */
[----:B------:R-:W-:-:S03]  /*0860*/  NOP ;  /* 0x0000000000007918 */ /* 0x000fc60000000000 */
[----:B------:R-:W2:Y:S02]  /*0870*/  LDG.E R0, desc[UR6][R2.64] ;  /* 0x0000000602007981 */ /* 0x000ea4000c1e1900 */
[----:B--2---:R-:W-:-:S05]  /*0880*/  FFMA R11, R0, R0, R7 ;  /* 0x00000000000b7223 */ /* 0x004fca0000000007 */
[----:B------:R-:W-:Y:S01]  /*0890*/  STG.E desc[UR6][R2.64], R11 ;  /* 0x0000000b02007986 */ /* 0x000fe2000c101906 */
[----:B------:R-:W-:-:S03]  /*08a0*/  NOP ;  /* 0x0000000000007918 */ /* 0x000fc60000000000 */
[----:B------:R-:W1:Y:S02]  /*08b0*/  LDG.E R0, desc[UR6][R2.64] ;  /* 0x0000000602007981 */ /* 0x000e64000c1e1900 */
[----:B-1----:R-:W-:-:S05]  /*08c0*/  FFMA R5, R0, R0, R11 ;  /* 0x0000000000057223 */ /* 0x002fca000000000b */
[----:B------:R1:W-:Y:S01]  /*08d0*/  STG.E desc[UR6][R2.64], R5 ;  /* 0x0000000502007986 */ /* 0x0003e2000c101906 */
[----:B------:R-:W-:-:S03]  /*08e0*/  NOP ;  /* 0x0000000000007918 */ /* 0x000fc60000000000 */
[----:B------:R-:W0:Y:S02]  /*08f0*/  LDG.E R0, desc[UR6][R2.64] ;  /* 0x0000000602007981 */ /* 0x000e24000c1e1900 */
[----:B0-----:R-:W-:-:S05]  /*0900*/  FFMA R7, R0, R0, R5 ;  /* 0x0000000000077223 */ /* 0x001fca0000000005 */
[----:B------:R0:W-:Y:S01]  /*0910*/  STG.E desc[UR6][R2.64], R7 ;  /* 0x0000000702007986 */ /* 0x0001e2000c101906 */
[----:B------:R-:W-:-:S03]  /*0920*/  NOP ;  /* 0x0000000000007918 */ /* 0x000fc60000000000 */
[----:B------:R-:W2:Y:S02]  /*0930*/  LDG.E R0, desc[UR6][R2.64] ;  /* 0x0000000602007981 */ /* 0x000ea4000c1e1900 */
[----:B--2---:R-:W-:-:S05]  /*0940*/  FFMA R9, R0, R0, R7 ;  /* 0x0000000000097223 */ /* 0x004fca0000000007 */
[----:B------:R2:W-:Y:S01]  /*0950*/  STG.E desc[UR6][R2.64], R9 ;  /* 0x0000000902007986 */ /* 0x0005e2000c101906 */
        /* <DEDUP_REMOVED lines=17> */
[----:B------:R-:W0:Y:S01]  /*0a70*/  LDG.E R0, desc[UR6][R2.64] ;  /* 0x0000000602007981 */ /* 0x000e22000c1e1900 */
[----:B------:R-:W-:-:S04]  /*0a80*/  UIADD3 UR4, UPT, UPT, UR4, 0x28, URZ ;  /* 0x0000002804047890 */ /* 0x000fc8000fffe0ff */
[----:B------:R-:W-:Y:S01]  /*0a90*/  UISETP.NE.AND UP0, UPT, UR4, 0x3e8, UPT ;  /* 0x000003e80400788c */ /* 0x000fe2000bf05270 */
[----:B0-----:R-:W-:-:S05]  /*0aa0*/  FFMA R7, R0, R0, R5 ;  /* 0x0000000000077223 */ /* 0x001fca0000000005 */
[----:B------:R2:W-:Y:S03]  /*0ab0*/  STG.E desc[UR6][R2.64], R7 ;  /* 0x0000000702007986 */ /* 0x0005e6000c101906 */
[----:B------:R-:W-:Y:S05]  /*0ac0*/  BRA.U UP0, `(.L_x_6) ;  /* 0xfffffff500747547 */ /* 0x000fea000b83ffff */
[----:B------:R-:W-:Y:S05]  /*0ad0*/  EXIT ;  /* 0x000000000000794d */ /* 0x000fea0003800000 */
.L_x_7:
        /* <DEDUP_REMOVED lines=10> */
.L_x_24:


//--------------------- .text._Z13stress_memoryPf --------------------------
	.section	.text._Z13stress_memoryPf,"ax",@progbits
	.align	128
        .global         _Z13stress_memoryPf
        .type           _Z13stress_memoryPf,@function
        .size           _Z13stress_memoryPf,(.L_x_25 - _Z13stress_memoryPf)
        .other          _Z13stress_memoryPf,@"STO_CUDA_ENTRY STV_DEFAULT"
_Z13stress_memoryPf:
.text._Z13stress_memoryPf:
        /* <DEDUP_REMOVED lines=8> */
[----:B-1----:R-:W2:Y:S02]  /*0080*/  LDG.E R0, desc[UR4][R2.64] ;  /* 0x0000000402007981 */ /* 0x002ea4000c1e1900 */
[----:B--2---:R-:W-:-:S04]  /*0090*/  FFMA R0, R0, R0, RZ ;  /* 0x0000000000007223 */ /* 0x004fc800000000ff */
[----:B------:R-:W-:-:S04]  /*00a0*/  FFMA R0, R0, R0, R0 ;  /* 0x0000000000007223 */ /* 0x000fc80000000000 */
        /* <DEDUP_REMOVED lines=997> */
[----:B------:R-:W-:-:S05]  /*3f00*/  FFMA R5, R0, R0, R0 ;  /* 0x0000000000057223 */ /* 0x000fca0000000000 */
[----:B------:R-:W-:Y:S01]  /*3f10*/  STG.E desc[UR4][R2.64], R5 ;  /* 0x0000000502007986 */ /* 0x000fe2000c101904 */
[----:B------:R-:W-:Y:S05]  /*3f20*/  EXIT ;  /* 0x000000000000794d */ /* 0x000fea0003800000 */
.L_x_8:
        /* <DEDUP_REMOVED lines=13> */
.L_x_25:


//--------------------- .text._Z14stress_computePf --------------------------
	.section	.text._Z14stress_computePf,"ax",@progbits
	.align	128
        .global         _Z14stress_computePf
        .type           _Z14stress_computePf,@function
        .size           _Z14stress_computePf,(.L_x_26 - _Z14stress_computePf)
        .other          _Z14stress_computePf,@"STO_CUDA_ENTRY STV_DEFAULT"
_Z14stress_computePf:
.text._Z14stress_computePf:
        /* <DEDUP_REMOVED lines=8> */
[----:B-1----:R-:W2:Y:S01]  /*0080*/  LDG.E R0, desc[UR8][R12.64] ;  /* 0x000000080c007981 */ /* 0x002ea2000c1e1900 */
[----:B------:R-:W-:Y:S01]  /*0090*/  UMOV UR4, URZ ;  /* 0x000000ff00047c82 */ /* 0x000fe20008000000 */
[C---:B--2---:R-:W-:Y:S01]  /*00a0*/  FMUL R4, R0.reuse, 0.63661974668502807617 ;  /* 0x3f22f98300047820 */ /* 0x044fe20000400000 */
[----:B------:R-:W-:Y:S01]  /*00b0*/  SHF.R.U32.HI R5, RZ, 0x17, R0 ;  /* 0x00000017ff057819 */ /* 0x000fe20000011600 */
[C---:B------:R-:W-:Y:S01]  /*00c0*/  IMAD.SHL.U32 R8, R0.reuse, 0x100, RZ ;  /* 0x0000010000087824 */ /* 0x040fe200078e00ff */
[C---:B------:R-:W-:Y:S01]  /*00d0*/  FSETP.GE.AND P0, PT, |R0|.reuse, 105615, PT ;  /* 0x47ce47800000780b */ /* 0x040fe20003f06200 */
[----:B------:R0:W1:Y:S01]  /*00e0*/  F2I.NTZ R6, R4 ;  /* 0x0000000400067305 */ /* 0x0000620000203100 */
[----:B------:R-:W-:Y:S02]  /*00f0*/  LOP3.LUT R7, R5, 0xe0, RZ, 0xc0, !PT ;  /* 0x000000e005077812 */ /* 0x000fe400078ec0ff */
[----:B------:R-:W-:-:S03]  /*0100*/  FSETP.EQ.OR P1, PT, |R0|, +INF , !P0 ;  /* 0x7f8000000000780b */ /* 0x000fc60004722600 */
[----:B------:R-:W-:Y:S01]  /*0110*/  VIADD R7, R7, 0xffffff80 ;  /* 0xffffff8007077836 */ /* 0x000fe20000000000 */
[----:B------:R-:W-:Y:S02]  /*0120*/  P2R R9, PR, RZ, 0x2 ;  /* 0x00000002ff097803 */ /* 0x000fe40000000000 */
[----:B0-----:R-:W-:Y:S02]  /*0130*/  LOP3.LUT R4, R5, 0x1f, RZ, 0xc0, !PT ;  /* 0x0000001f05047812 */ /* 0x001fe400078ec0ff */
[----:B------:R-:W-:Y:S02]  /*0140*/  SHF.R.U32.HI R10, RZ, 0x5, R7 ;  /* 0x00000005ff0a7819 */ /* 0x000fe40000011607 */
[----:B------:R-:W-:Y:S02]  /*0150*/  LOP3.LUT R5, R8, 0x80000000, RZ, 0xfc, !PT ;  /* 0x8000000008057812 */ /* 0x000fe400078efcff */
[----:B-1----:R-:W-:Y:S01]  /*0160*/  I2FP.F32.S32 R3, R6 ;  /* 0x0000000600037245 */ /* 0x002fe20000201400 */
[----:B------:R-:W-:Y:S01]  /*0170*/  IMAD.U32 R8, R10, -0x4, RZ ;  /* 0xfffffffc0a087824 */ /* 0x000fe200078e00ff */
[----:B------:R-:W-:-:S02]  /*0180*/  SEL R6, R6, RZ, !P0 ;  /* 0x000000ff06067207 */ /* 0x000fc40004000000 */
[----:B------:R-:W-:Y:S01]  /*0190*/  IADD3 R7, PT, PT, -R4, 0x20, RZ ;  /* 0x0000002004077810 */ /* 0x000fe20007ffe1ff */
[----:B------:R-:W-:-:S04]  /*01a0*/  FFMA R2, R3, -1.5707962512969970703, R0 ;  /* 0xbfc90fda03027823 */ /* 0x000fc80000000000 */
[----:B------:R-:W-:-:S04]  /*01b0*/  FFMA R2, R3, -7.5497894158615963534e-08, R2 ;  /* 0xb3a2216803027823 */ /* 0x000fc80000000002 */
[----:B------:R-:W-:Y:S01]  /*01c0*/  FFMA R2, R3, -5.3903029534742383927e-15, R2 ;  /* 0xa7c234c503027823 */ /* 0x000fe20000000002 */
[----:B------:R-:W-:Y:S02]  /*01d0*/  IMAD.MOV.U32 R3, RZ, RZ, RZ ;  /* 0x000000ffff037224 */ /* 0x000fe400078e00ff */
[----:B------:R-:W-:-:S07]  /*01e0*/  @P0 FMUL R2, RZ, R0 ;  /* 0x00000000ff020220 */ /* 0x000fce0000400000 */
.L_x_19:
[----:B------:R-:W-:Y:S01]  /*01f0*/  ISETP.NE.AND P0, PT, R9, RZ, PT ;  /* 0x000000ff0900720c */ /* 0x000fe20003f05270 */
[----:B------:R-:W-:Y:S01]  /*0200*/  BSSY.RECONVERGENT B0, `(.L_x_9) ;  /* 0x000005a000007945 */ /* 0x000fe20003800200 */
[----:B------:R-:W-:Y:S02]  /*0210*/  IMAD.MOV.U32 R25, RZ, RZ, R6 ;  /* 0x000000ffff197224 */ /* 0x000fe400078e0006 */
[----:B------:R-:W-:-:S09]  /*0220*/  IMAD.MOV.U32 R18, RZ, RZ, R2 ;  /* 0x000000ffff127224 */ /* 0x000fd200078e0002 */
[----:B------:R-:W-:Y:S05]  /*0230*/  @P0 BRA `(.L_x_10) ;  /* 0x0000000400580947 */ /* 0x000fea0003800000 */
[----:B------:R-:W-:Y:S02]  /*0240*/  HFMA2 R18, -RZ, RZ, 0, 0 ;  /* 0x00000000ff127431 */ /* 0x000fe400000001ff */
[----:B------:R-:W-:Y:S01]  /*0250*/  IMAD.MOV.U32 R25, RZ, RZ, RZ ;  /* 0x000000ffff197224 */ /* 0x000fe200078e00ff */
[----:B------:R-:W0:Y:S01]  /*0260*/  LDCU.64 UR10, c[0x4][URZ] ;  /* 0x01000000ff0a77ac */ /* 0x000e220008000a00 */
[----:B------:R-:W-:Y:S01]  /*0270*/  UMOV UR6, URZ ;  /* 0x000000ff00067c82 */ /* 0x000fe20008000000 */
[----:B------:R-:W-:-:S05]  /*0280*/  UMOV UR5, URZ ;  /* 0x000000ff00057c82 */ /* 0x000fca0008000000 */
.L_x_11:
[----:B0-----:R-:W-:Y:S02]  /*0290*/  IMAD.U32 R14, RZ, RZ, UR10 ;  /* 0x0000000aff0e7e24 */ /* 0x001fe4000f8e00ff */
[----:B------:R-:W-:-:S05]  /*02a0*/  IMAD.U32 R15, RZ, RZ, UR11 ;  /* 0x0000000bff0f7e24 */ /* 0x000fca000f8e00ff */
[----:B------:R-:W2:Y:S01]  /*02b0*/  LDG.E.CONSTANT R14, desc[UR8][R14.64] ;  /* 0x000000080e0e7981 */ /* 0x000ea2000c1e9900 */
[----:B------:R-:W-:Y:S01]  /*02c0*/  UIADD3 UR5, UPT, UPT, UR5, 0x1, URZ ;  /* 0x0000000105057890 */ /* 0x000fe2000fffe0ff */
[C---:B------:R-:W-:Y:S01]  /*02d0*/  ISETP.EQ.AND P0, PT, R18.reuse, RZ, PT ;  /* 0x000000ff1200720c */ /* 0x040fe20003f02270 */
[----:B------:R-:W-:Y:S01]  /*02e0*/  UIADD3 UR10, UP1, UPT, UR10, 0x4, URZ ;  /* 0x000000040a0a7890 */ /* 0x000fe2000ff3e0ff */
[C---:B------:R-:W-:Y:S01]  /*02f0*/  ISETP.EQ.AND P1, PT, R18.reuse, 0x4, PT ;  /* 0x000000041200780c */ /* 0x040fe20003f22270 */
[----:B------:R-:W-:Y:S01]  /*0300*/  UISETP.NE.AND UP0, UPT, UR5, 0x6, UPT ;  /* 0x000000060500788c */ /* 0x000fe2000bf05270 */
[C---:B------:R-:W-:Y:S01]  /*0310*/  ISETP.EQ.AND P3, PT, R18.reuse, 0xc, PT ;  /* 0x0000000c1200780c */ /* 0x040fe20003f62270 */
[----:B------:R-:W-:Y:S01]  /*0320*/  UIADD3.X UR11, UPT, UPT, URZ, UR11, URZ, UP1, !UPT ;  /* 0x0000000bff0b7290 */ /* 0x000fe20008ffe4ff */
[C---:B------:R-:W-:Y:S02]  /*0330*/  ISETP.EQ.AND P4, PT, R18.reuse, 0x10, PT ;  /* 0x000000101200780c */ /* 0x040fe40003f82270 */
[----:B------:R-:W-:Y:S01]  /*0340*/  ISETP.EQ.AND P5, PT, R18, 0x14, PT ;  /* 0x000000141200780c */ /* 0x000fe20003fa2270 */
[----:B--2---:R-:W-:-:S03]  /*0350*/  IMAD.WIDE.U32 R16, R14, R5, RZ ;  /* 0x000000050e107225 */ /* 0x004fc600078e00ff */
[----:B------:R-:W-:-:S04]  /*0360*/  IADD3 R16, P2, PT, R16, R25, RZ ;  /* 0x0000001910107210 */ /* 0x000fc80007f5e0ff */
[----:B------:R-:W-:Y:S01]  /*0370*/  IADD3.X R25, PT, PT, R17, UR6, RZ, P2, !PT ;  /* 0x0000000611197c10 */ /* 0x000fe200097fe4ff */
[--C-:B------:R-:W-:Y:S01]  /*0380*/  @P0 IMAD.MOV.U32 R10, RZ, RZ, R16.reuse ;  /* 0x000000ffff0a0224 */ /* 0x100fe200078e0010 */
[C---:B------:R-:W-:Y:S01]  /*0390*/  ISETP.EQ.AND P2, PT, R18.reuse, 0x8, PT ;  /* 0x000000081200780c */ /* 0x040fe20003f42270 */
[--C-:B------:R-:W-:Y:S02]  /*03a0*/  @P1 IMAD.MOV.U32 R11, RZ, RZ, R16.reuse ;  /* 0x000000ffff0b1224 */ /* 0x100fe400078e0010 */
[----:B------:R-:W-:Y:S01]  /*03b0*/  @P5 MOV R23, R16 ;  /* 0x0000001000175202 */ /* 0x000fe20000000f00 */
[--C-:B------:R-:W-:Y:S02]  /*03c0*/  @P3 IMAD.MOV.U32 R21, RZ, RZ, R16.reuse ;  /* 0x000000ffff153224 */ /* 0x100fe400078e0010 */
[----:B------:R-:W-:Y:S02]  /*03d0*/  @P4 IMAD.MOV.U32 R22, RZ, RZ, R16 ;  /* 0x000000ffff164224 */ /* 0x000fe400078e0010 */
[----:B------:R-:W-:-:S05]  /*03e0*/  VIADD R18, R18, 0x4 ;  /* 0x0000000412127836 */ /* 0x000fca0000000000 */
[----:B------:R-:W-:Y:S01]  /*03f0*/  @P2 IMAD.MOV.U32 R20, RZ, RZ, R16 ;  /* 0x000000ffff142224 */ /* 0x000fe200078e0010 */
[----:B------:R-:W-:Y:S06]  /*0400*/  BRA.U UP0, `(.L_x_11) ;  /* 0xfffffffd00a07547 */ /* 0x000fec000b83ffff */
[C---:B------:R-:W-:Y:S01]  /*0410*/  ISETP.EQ.AND P3, PT, R8.reuse, -0x18, PT ;  /* 0xffffffe80800780c */ /* 0x040fe20003f62270 */
[----:B------:R-:W-:Y:S01]  /*0420*/  BSSY.RECONVERGENT B1, `(.L_x_12) ;  /* 0x0000026000017945 */ /* 0x000fe20003800200 */
[C---:B------:R-:W-:Y:S02]  /*0430*/  ISETP.EQ.AND P4, PT, R8.reuse, -0x14, PT ;  /* 0xffffffec0800780c */ /* 0x040fe40003f82270 */
[C---:B------:R-:W-:Y:S02]  /*0440*/  ISETP.EQ.AND P0, PT, R8.reuse, -0x10, PT ;  /* 0xfffffff00800780c */ /* 0x040fe40003f02270 */
[C---:B------:R-:W-:Y:S02]  /*0450*/  ISETP.EQ.AND P1, PT, R8.reuse, -0xc, PT ;  /* 0xfffffff40800780c */ /* 0x040fe40003f22270 */
[----:B------:R-:W-:Y:S02]  /*0460*/  ISETP.EQ.AND P2, PT, R8, -0x8, PT ;  /* 0xfffffff80800780c */ /* 0x000fe40003f42270 */
[----:B------:R-:W-:-:S02]  /*0470*/  ISETP.NE.AND P6, PT, R4, RZ, PT ;  /* 0x000000ff0400720c */ /* 0x000fc40003fc5270 */
[C---:B------:R-:W-:Y:S01]  /*0480*/  ISETP.EQ.AND P5, PT, R8.reuse, 0x4, PT ;  /* 0x000000040800780c */ /* 0x040fe20003fa2270 */
[--C-:B------:R-:W-:Y:S01]  /*0490*/  @P3 IMAD.MOV.U32 R19, RZ, RZ, R10.reuse ;  /* 0x000000ffff133224 */ /* 0x100fe200078e000a */
[C---:B------:R-:W-:Y:S01]  /*04a0*/  ISETP.EQ.AND P3, PT, R8.reuse, -0x4, PT ;  /* 0xfffffffc0800780c */ /* 0x040fe20003f62270 */
[----:B------:R-:W-:Y:S02]  /*04b0*/  @P4 IMAD.MOV.U32 R14, RZ, RZ, R10 ;  /* 0x000000ffff0e4224 */ /* 0x000fe400078e000a */
[--C-:B------:R-:W-:Y:S01]  /*04c0*/  @P4 IMAD.MOV.U32 R19, RZ, RZ, R11.reuse ;  /* 0x000000ffff134224 */ /* 0x100fe200078e000b */
[----:B------:R-:W-:Y:S01]  /*04d0*/  ISETP.EQ.AND P4, PT, R8, RZ, PT ;  /* 0x000000ff0800720c */ /* 0x000fe20003f82270 */
[----:B------:R-:W-:Y:S02]  /*04e0*/  @P0 IMAD.MOV.U32 R14, RZ, RZ, R11 ;  /* 0x000000ffff0e0224 */ /* 0x000fe400078e000b */
[--C-:B------:R-:W-:Y:S01]  /*04f0*/  @P0 IMAD.MOV.U32 R19, RZ, RZ, R20.reuse ;  /* 0x000000ffff130224 */ /* 0x100fe200078e0014 */
[----:B------:R-:W-:Y:S01]  /*0500*/  @P1 MOV R19, R21 ;  /* 0x0000001500131202 */ /* 0x000fe20000000f00 */
[----:B------:R-:W-:-:S02]  /*0510*/  @P1 IMAD.MOV.U32 R14, RZ, RZ, R20 ;  /* 0x000000ffff0e1224 */ /* 0x000fc400078e0014 */
[----:B------:R-:W-:Y:S02]  /*0520*/  @P2 IMAD.MOV.U32 R14, RZ, RZ, R21 ;  /* 0x000000ffff0e2224 */ /* 0x000fe400078e0015 */
[--C-:B------:R-:W-:Y:S02]  /*0530*/  @P2 IMAD.MOV.U32 R19, RZ, RZ, R22.reuse ;  /* 0x000000ffff132224 */ /* 0x100fe400078e0016 */
[----:B------:R-:W-:Y:S02]  /*0540*/  @P3 IMAD.MOV.U32 R14, RZ, RZ, R22 ;  /* 0x000000ffff0e3224 */ /* 0x000fe400078e0016 */
[--C-:B------:R-:W-:Y:S02]  /*0550*/  @P3 IMAD.MOV.U32 R19, RZ, RZ, R23.reuse ;  /* 0x000000ffff133224 */ /* 0x100fe400078e0017 */
[----:B------:R-:W-:Y:S02]  /*0560*/  @P4 IMAD.MOV.U32 R14, RZ, RZ, R23 ;  /* 0x000000ffff0e4224 */ /* 0x000fe400078e0017 */
[----:B------:R-:W-:-:S02]  /*0570*/  @P4 IMAD.MOV.U32 R19, RZ, RZ, R25 ;  /* 0x000000ffff134224 */ /* 0x000fc400078e0019 */
[----:B------:R-:W-:Y:S01]  /*0580*/  @P5 IMAD.MOV.U32 R14, RZ, RZ, R25 ;  /* 0x000000ffff0e5224 */ /* 0x000fe200078e0019 */
[----:B------:R-:W-:Y:S06]  /*0590*/  @!P6 BRA `(.L_x_13) ;  /* 0x000000000038e947 */ /* 0x000fec0003800000 */
[----:B------:R-:W-:Y:S01]  /*05a0*/  @P0 MOV R16, R10 ;  /* 0x0000000a00100202 */ /* 0x000fe20000000f00 */
[----:B------:R-:W-:Y:S01]  /*05b0*/  @P1 IMAD.MOV.U32 R16, RZ, RZ, R11 ;  /* 0x000000ffff101224 */ /* 0x000fe200078e000b */
[----:B------:R-:W-:Y:S01]  /*05c0*/  ISETP.EQ.AND P0, PT, R8, 0x8, PT ;  /* 0x000000080800780c */ /* 0x000fe20003f02270 */
[----:B------:R-:W-:Y:S01]  /*05d0*/  @P2 IMAD.MOV.U32 R16, RZ, RZ, R20 ;  /* 0x000000ffff102224 */ /* 0x000fe200078e0014 */
[-C--:B------:R-:W-:Y:S01]  /*05e0*/  SHF.L.U32 R15, R14, R4.reuse, RZ ;  /* 0x000000040e0f7219 */ /* 0x080fe200000006ff */
[----:B------:R-:W-:Y:S01]  /*05f0*/  @P3 IMAD.MOV.U32 R16, RZ, RZ, R21 ;  /* 0x000000ffff103224 */ /* 0x000fe200078e0015 */
[----:B------:R-:W-:Y:S01]  /*0600*/  SHF.L.U32 R19, R19, R4, RZ ;  /* 0x0000000413137219 */ /* 0x000fe200000006ff */
[----:B------:R-:W-:Y:S01]  /*0610*/  @P4 IMAD.MOV.U32 R16, RZ, RZ, R22 ;  /* 0x000000ffff104224 */ /* 0x000fe200078e0016 */
[----:B------:R-:W-:Y:S01]  /*0620*/  SHF.R.U32.HI R14, RZ, R7, R14 ;  /* 0x00000007ff0e7219 */ /* 0x000fe2000001160e */
[----:B------:R-:W-:-:S03]  /*0630*/  @P5 IMAD.MOV.U32 R16, RZ, RZ, R23 ;  /* 0x000000ffff105224 */ /* 0x000fc600078e0017 */
[----:B------:R-:W-:-:S03]  /*0640*/  IADD3 R19, PT, PT, R19, R14, RZ ;  /* 0x0000000e13137210 */ /* 0x000fc60007ffe0ff */
[----:B------:R-:W-:-:S05]  /*0650*/  @P0 IMAD.MOV.U32 R16, RZ, RZ, R25 ;  /* 0x000000ffff100224 */ /* 0x000fca00078e0019 */
[----:B------:R-:W-:-:S05]  /*0660*/  SHF.R.U32.HI R16, RZ, R7, R16 ;  /* 0x00000007ff107219 */ /* 0x000fca0000011610 */
[----:B------:R-:W-:-:S07]  /*0670*/  IMAD.IADD R14, R15, 0x1, R16 ;  /* 0x000000010f0e7824 */ /* 0x000fce00078e0210 */
.L_x_13:
[----:B------:R-:W-:Y:S05]  /*0680*/  BSYNC.RECONVERGENT B1 ;  /* 0x0000000000017941 */ /* 0x000fea0003800200 */
.L_x_12:
[C---:B------:R-:W-:Y:S01]  /*0690*/  SHF.L.W.U32.HI R25, R14.reuse, 0x2, R19 ;  /* 0x000000020e197819 */ /* 0x040fe20000010e13 */
[----:B------:R-:W-:Y:S01]  /*06a0*/  IMAD.SHL.U32 R14, R14, 0x4, RZ ;  /* 0x000000040e0e7824 */ /* 0x000fe200078e00ff */
[----:B------:R-:W-:Y:S01]  /*06b0*/  UMOV UR6, 0x54442d19 ;  /* 0x54442d1900067882 */ /* 0x000fe20000000000 */
[----:B------:R-:W-:Y:S01]  /*06c0*/  UMOV UR7, 0x3bf921fb ;  /* 0x3bf921fb00077882 */ /* 0x000fe20000000000 */
[----:B------:R-:W-:Y:S02]  /*06d0*/  SHF.R.S32.HI R15, RZ, 0x1f, R25 ;  /* 0x0000001fff0f7819 */ /* 0x000fe40000011419 */
[----:B------:R-:W-:Y:S02]  /*06e0*/  ISETP.GE.AND P0, PT, R0, RZ, PT ;  /* 0x000000ff0000720c */ /* 0x000fe40003f06270 */
[C---:B------:R-:W-:Y:S02]  /*06f0*/  LOP3.LUT R14, R15.reuse, R14, RZ, 0x3c, !PT ;  /* 0x0000000e0f0e7212 */ /* 0x040fe400078e3cff */
[----:B------:R-:W-:-:S02]  /*0700*/  LOP3.LUT R15, R15, R25, RZ, 0x3c, !PT ;  /* 0x000000190f0f7212 */ /* 0x000fc400078e3cff */
[----:B------:R-:W-:Y:S02]  /*0710*/  SHF.R.U32.HI R18, RZ, 0x1e, R19 ;  /* 0x0000001eff127819 */ /* 0x000fe40000011613 */
[C---:B------:R-:W-:Y:S02]  /*0720*/  LOP3.LUT R24, R25.reuse, R0, RZ, 0x3c, !PT ;  /* 0x0000000019187212 */ /* 0x040fe400078e3cff */
[----:B------:R-:W0:Y:S01]  /*0730*/  I2F.F64.S64 R14, R14 ;  /* 0x0000000e000e7312 */ /* 0x000e220000301c00 */
[----:B------:R-:W-:Y:S02]  /*0740*/  LEA.HI R25, R25, R18, RZ, 0x1 ;  /* 0x0000001219197211 */ /* 0x000fe400078f08ff */
[----:B------:R-:W-:-:S03]  /*0750*/  ISETP.GE.AND P1, PT, R24, RZ, PT ;  /* 0x000000ff1800720c */ /* 0x000fc60003f26270 */
[----:B------:R-:W-:Y:S01]  /*0760*/  @!P0 IMAD.MOV R25, RZ, RZ, -R25 ;  /* 0x000000ffff198224 */ /* 0x000fe200078e0a19 */
[----:B0-----:R-:W-:-:S10]  /*0770*/  DMUL R16, R14, UR6 ;  /* 0x000000060e107c28 */ /* 0x001fd40008000000 */
[----:B------:R-:W0:Y:S02]  /*0780*/  F2F.F32.F64 R16, R16 ;  /* 0x0000001000107310 */ /* 0x000e240000301000 */
[----:B0-----:R-:W-:-:S07]  /*0790*/  FSEL R18, -R16, R16, !P1 ;  /* 0x0000001010127208 */ /* 0x001fce0004800100 */
.L_x_10:
[----:B------:R-:W-:Y:S05]  /*07a0*/  BSYNC.RECONVERGENT B0 ;  /* 0x0000000000007941 */ /* 0x000fea0003800200 */
.L_x_9:
[----:B------:R-:W-:Y:S01]  /*07b0*/  LOP3.LUT R16, R25, 0x1, RZ, 0xc0, !PT ;  /* 0x0000000119107812 */ /* 0x000fe200078ec0ff */
[----:B------:R-:W-:Y:S02]  /*07c0*/  IMAD.MOV.U32 R14, RZ, RZ, 0x37cbac00 ;  /* 0x37cbac00ff0e7424 */ /* 0x000fe400078e00ff */
[----:B------:R-:W-:Y:S01]  /*07d0*/  FMUL R15, R18, R18 ;  /* 0x00000012120f7220 */ /* 0x000fe20000400000 */
[----:B------:R-:W-:Y:S01]  /*07e0*/  IMAD.MOV.U32 R19, RZ, RZ, 0x3effffff ;  /* 0x3effffffff137424 */ /* 0x000fe200078e00ff */
[----:B------:R-:W-:Y:S01]  /*07f0*/  ISETP.NE.U32.AND P0, PT, R16, 0x1, PT ;  /* 0x000000011000780c */ /* 0x000fe20003f05070 */
[----:B------:R-:W-:Y:S02]  /*0800*/  IMAD.MOV.U32 R16, RZ, RZ, 0x3d2aaabb ;  /* 0x3d2aaabbff107424 */ /* 0x000fe400078e00ff */
[----:B------:R-:W-:Y:S01]  /*0810*/  FFMA R14, R15, R14, -0.0013887860113754868507 ;  /* 0xbab607ed0f0e7423 */ /* 0x000fe2000000000e */
[----:B------:R-:W-:Y:S01]  /*0820*/  ISETP.NE.AND P2, PT, R9, RZ, PT ;  /* 0x000000ff0900720c */ /* 0x000fe20003f45270 */
[----:B------:R-:W-:Y:S01]  /*0830*/  BSSY.RECONVERGENT B0, `(.L_x_14) ;  /* 0x0000060000007945 */ /* 0x000fe20003800200 */
[----:B------:R-:W-:-:S02]  /*0840*/  LOP3.LUT P1, RZ, R25, 0x2, RZ, 0xc0, !PT ;  /* 0x0000000219ff7812 */ /* 0x000fc4000782c0ff */
[----:B------:R-:W-:Y:S02]  /*0850*/  FSEL R14, R14, -0.00019574658654164522886, !P0 ;  /* 0xb94d41530e0e7808 */ /* 0x000fe40004000000 */
[----:B------:R-:W-:Y:S02]  /*0860*/  FSEL R16, R16, 0.0083327032625675201416, !P0 ;  /* 0x3c0885e410107808 */ /* 0x000fe40004000000 */
[----:B------:R-:W-:Y:S01]  /*0870*/  FSEL R24, R18, 1, P0 ;  /* 0x3f80000012187808 */ /* 0x000fe20000000000 */
[----:B------:R-:W-:Y:S01]  /*0880*/  IMAD.MOV.U32 R18, RZ, RZ, R2 ;  /* 0x000000ffff127224 */ /* 0x000fe200078e0002 */
[----:B------:R-:W-:Y:S01]  /*0890*/  FSEL R19, -R19, -0.16666662693023681641, !P0 ;  /* 0xbe2aaaa813137808 */ /* 0x000fe20004000100 */
[C---:B------:R-:W-:Y:S01]  /*08a0*/  FFMA R14, R15.reuse, R14, R16 ;  /* 0x0000000e0f0e7223 */ /* 0x040fe20000000010 */
[----:B------:R-:W-:Y:S01]  /*08b0*/  MOV R25, R6 ;  /* 0x0000000600197202 */ /* 0x000fe20000000f00 */
[C---:B------:R-:W-:Y:S02]  /*08c0*/  FFMA R17, R15.reuse, R24, RZ ;  /* 0x000000180f117223 */ /* 0x040fe400000000ff */
[----:B------:R-:W-:-:S04]  /*08d0*/  FFMA R14, R15, R14, R19 ;  /* 0x0000000e0f0e7223 */ /* 0x000fc80000000013 */
[----:B------:R-:W-:-:S04]  /*08e0*/  FFMA R24, R17, R14, R24 ;  /* 0x0000000e11187223 */ /* 0x000fc80000000018 */
[----:B------:R-:W-:Y:S01]  /*08f0*/  @P1 FADD R24, RZ, -R24 ;  /* 0x80000018ff181221 */ /* 0x000fe20000000000 */
[----:B------:R-:W-:Y:S06]  /*0900*/  @P2 BRA `(.L_x_15) ;  /* 0x0000000400482947 */ /* 0x000fec0003800000 */
[----:B------:R-:W0:Y:S01]  /*0910*/  LDC.64 R14, c[0x4][RZ] ;  /* 0x01000000ff0e7b82 */ /* 0x000e220000000a00 */
[----:B------:R-:W-:Y:S01]  /*0920*/  IMAD.MOV.U32 R25, RZ, RZ, RZ ;  /* 0x000000ffff197224 */ /* 0x000fe200078e00ff */
[----:B------:R-:W-:Y:S01]  /*0930*/  UMOV UR5, URZ ;  /* 0x000000ff00057c82 */ /* 0x000fe20008000000 */
[----:B------:R-:W-:-:S07]  /*0940*/  IMAD.MOV.U32 R27, RZ, RZ, RZ ;  /* 0x000000ffff1b7224 */ /* 0x000fce00078e00ff */
.L_x_16:
[----:B0-----:R-:W-:-:S06]  /*0950*/  IMAD.WIDE.U32 R16, R27, 0x4, R14 ;  /* 0x000000041b107825 */ /* 0x001fcc00078e000e */
[----:B------:R-:W2:Y:S01]  /*0960*/  LDG.E.CONSTANT R16, desc[UR8][R16.64] ;  /* 0x0000000810107981 */ /* 0x000ea2000c1e9900 */
[C---:B------:R-:W-:Y:S02]  /*0970*/  IMAD.SHL.U32 R26, R27.reuse, 0x4, RZ ;  /* 0x000000041b1a7824 */ /* 0x040fe400078e00ff */
[----:B------:R-:W-:-:S03]  /*0980*/  VIADD R27, R27, 0x1 ;  /* 0x000000011b1b7836 */ /* 0x000fc60000000000 */
[C---:B------:R-:W-:Y:S02]  /*0990*/  ISETP.EQ.AND P5, PT, R26.reuse, RZ, PT ;  /* 0x000000ff1a00720c */ /* 0x040fe40003fa2270 */
[C---:B------:R-:W-:Y:S02]  /*09a0*/  ISETP.EQ.AND P4, PT, R26.reuse, 0x4, PT ;  /* 0x000000041a00780c */ /* 0x040fe40003f82270 */
[C---:B------:R-:W-:Y:S02]  /*09b0*/  ISETP.EQ.AND P3, PT, R26.reuse, 0x8, PT ;  /* 0x000000081a00780c */ /* 0x040fe40003f62270 */
[C---:B------:R-:W-:Y:S02]  /*09c0*/  ISETP.EQ.AND P2, PT, R26.reuse, 0xc, PT ;  /* 0x0000000c1a00780c */ /* 0x040fe40003f42270 */
[----:B------:R-:W-:Y:S01]  /*09d0*/  ISETP.EQ.AND P1, PT, R26, 0x10, PT ;  /* 0x000000101a00780c */ /* 0x000fe20003f22270 */
[----:B--2---:R-:W-:-:S03]  /*09e0*/  IMAD.WIDE.U32 R18, R16, R5, RZ ;  /* 0x0000000510127225 */ /* 0x004fc600078e00ff */
[----:B------:R-:W-:-:S04]  /*09f0*/  IADD3 R18, P0, PT, R18, R25, RZ ;  /* 0x0000001912127210 */ /* 0x000fc80007f1e0ff */
[----:B------:R-:W-:Y:S01]  /*0a00*/  IADD3.X R25, PT, PT, R19, UR5, RZ, P0, !PT ;  /* 0x0000000513197c10 */ /* 0x000fe200087fe4ff */
[--C-:B------:R-:W-:Y:S01]  /*0a10*/  @P5 IMAD.MOV.U32 R10, RZ, RZ, R18.reuse ;  /* 0x000000ffff0a5224 */ /* 0x100fe200078e0012 */
[----:B------:R-:W-:Y:S01]  /*0a20*/  ISETP.NE.AND P5, PT, R27, 0x6, PT ;  /* 0x000000061b00780c */ /* 0x000fe20003fa5270 */
[--C-:B------:R-:W-:Y:S01]  /*0a30*/  @P3 IMAD.MOV.U32 R20, RZ, RZ, R18.reuse ;  /* 0x000000ffff143224 */ /* 0x100fe200078e0012 */
[----:B------:R-:W-:Y:S01]  /*0a40*/  ISETP.EQ.AND P0, PT, R26, 0x14, PT ;  /* 0x000000141a00780c */ /* 0x000fe20003f02270 */
[--C-:B------:R-:W-:Y:S01]  /*0a50*/  @P2 IMAD.MOV.U32 R21, RZ, RZ, R18.reuse ;  /* 0x000000ffff152224 */ /* 0x100fe200078e0012 */
[----:B------:R-:W-:Y:S01]  /*0a60*/  @P4 MOV R11, R18 ;  /* 0x00000012000b4202 */ /* 0x000fe20000000f00 */
[----:B------:R-:W-:-:S10]  /*0a70*/  @P1 IMAD.MOV.U32 R22, RZ, RZ, R18 ;  /* 0x000000ffff161224 */ /* 0x000fd400078e0012 */
[----:B------:R-:W-:Y:S01]  /*0a80*/  @P0 IMAD.MOV.U32 R23, RZ, RZ, R18 ;  /* 0x000000ffff170224 */ /* 0x000fe200078e0012 */
[----:B------:R-:W-:Y:S06]  /*0a90*/  @P5 BRA `(.L_x_16) ;  /* 0xfffffffc00ac5947 */ /* 0x000fec000383ffff */
        /* <DEDUP_REMOVED lines=10> */
[----:B------:R-:W-:Y:S01]  /*0b40*/  @P4 IMAD.MOV.U32 R14, RZ, RZ, R10 ;  /* 0x000000ffff0e4224 */ /* 0x000fe200078e000a */
[----:B------:R-:W-:Y:S01]  /*0b50*/  @P4 MOV R19, R11 ;  /* 0x0000000b00134202 */ /* 0x000fe20000000f00 */
[----:B------:R-:W-:Y:S01]  /*0b60*/  @P0 IMAD.MOV.U32 R14, RZ, RZ, R11 ;  /* 0x000000ffff0e0224 */ /* 0x000fe200078e000b */
[----:B------:R-:W-:Y:S01]  /*0b70*/  ISETP.EQ.AND P4, PT, R8, RZ, PT ;  /* 0x000000ff0800720c */ /* 0x000fe20003f82270 */
[--C-:B------:R-:W-:Y:S02]  /*0b80*/  @P0 IMAD.MOV.U32 R19, RZ, RZ, R20.reuse ;  /* 0x000000ffff130224 */ /* 0x100fe400078e0014 */
[----:B------:R-:W-:Y:S02]  /*0b90*/  @P1 IMAD.MOV.U32 R14, RZ, RZ, R20 ;  /* 0x000000ffff0e1224 */ /* 0x000fe400078e0014 */
[----:B------:R-:W-:-:S02]  /*0ba0*/  @P1 IMAD.MOV.U32 R19, RZ, RZ, R21 ;  /* 0x000000ffff131224 */ /* 0x000fc400078e0015 */
[----:B------:R-:W-:Y:S02]  /*0bb0*/  @P2 IMAD.MOV.U32 R14, RZ, RZ, R21 ;  /* 0x000000ffff0e2224 */ /* 0x000fe400078e0015 */
[----:B------:R-:W-:Y:S01]  /*0bc0*/  @P2 IMAD.MOV.U32 R19, RZ, RZ, R22 ;  /* 0x000000ffff132224 */ /* 0x000fe200078e0016 */
[----:B------:R-:W-:Y:S01]  /*0bd0*/  @P3 MOV R14, R22 ;  /* 0x00000016000e3202 */ /* 0x000fe20000000f00 */
[--C-:B------:R-:W-:Y:S02]  /*0be0*/  @P3 IMAD.MOV.U32 R19, RZ, RZ, R23.reuse ;  /* 0x000000ffff133224 */ /* 0x100fe400078e0017 */
[----:B------:R-:W-:Y:S02]  /*0bf0*/  @P4 IMAD.MOV.U32 R14, RZ, RZ, R23 ;  /* 0x000000ffff0e4224 */ /* 0x000fe400078e0017 */
[--C-:B------:R-:W-:Y:S02]  /*0c00*/  @P4 IMAD.MOV.U32 R19, RZ, RZ, R25.reuse ;  /* 0x000000ffff134224 */ /* 0x100fe400078e0019 */
[----:B------:R-:W-:Y:S01]  /*0c10*/  @P5 IMAD.MOV.U32 R14, RZ, RZ, R25 ;  /* 0x000000ffff0e5224 */ /* 0x000fe200078e0019 */
[----:B------:R-:W-:Y:S06]  /*0c20*/  @!P6 BRA `(.L_x_18) ;  /* 0x000000000038e947 */ /* 0x000fec0003800000 */
[----:B------:R-:W-:Y:S01]  /*0c30*/  @P0 IMAD.MOV.U32 R16, RZ, RZ, R10 ;  /* 0x000000ffff100224 */ /* 0x000fe200078e000a */
[----:B------:R-:W-:Y:S01]  /*0c40*/  ISETP.EQ.AND P0, PT, R8, 0x8, PT ;  /* 0x000000080800780c */ /* 0x000fe20003f02270 */
[----:B------:R-:W-:Y:S01]  /*0c50*/  @P1 IMAD.MOV.U32 R16, RZ, RZ, R11 ;  /* 0x000000ffff101224 */ /* 0x000fe200078e000b */
[----:B------:R-:W-:Y:S01]  /*0c60*/  @P2 MOV R16, R20 ;  /* 0x0000001400102202 */ /* 0x000fe20000000f00 */
[----:B------:R-:W-:Y:S01]  /*0c70*/  @P3 IMAD.MOV.U32 R16, RZ, RZ, R21 ;  /* 0x000000ffff103224 */ /* 0x000fe200078e0015 */
[-C--:B------:R-:W-:Y:S01]  /*0c80*/  SHF.L.U32 R15, R14, R4.reuse, RZ ;  /* 0x000000040e0f7219 */ /* 0x080fe200000006ff */
[----:B------:R-:W-:Y:S01]  /*0c90*/  @P4 IMAD.MOV.U32 R16, RZ, RZ, R22 ;  /* 0x000000ffff104224 */ /* 0x000fe200078e0016 */
[----:B------:R-:W-:Y:S01]  /*0ca0*/  SHF.L.U32 R19, R19, R4, RZ ;  /* 0x0000000413137219 */ /* 0x000fe200000006ff */
[----:B------:R-:W-:Y:S01]  /*0cb0*/  @P5 IMAD.MOV.U32 R16, RZ, RZ, R23 ;  /* 0x000000ffff105224 */ /* 0x000fe200078e0017 */
[----:B------:R-:W-:-:S05]  /*0cc0*/  SHF.R.U32.HI R14, RZ, R7, R14 ;  /* 0x00000007ff0e7219 */ /* 0x000fca000001160e */
[----:B------:R-:W-:Y:S02]  /*0cd0*/  @P0 IMAD.MOV.U32 R16, RZ, RZ, R25 ;  /* 0x000000ffff100224 */ /* 0x000fe400078e0019 */
[----:B------:R-:W-:-:S03]  /*0ce0*/  IMAD.IADD R19, R19, 0x1, R14 ;  /* 0x0000000113137824 */ /* 0x000fc600078e020e */
[----:B------:R-:W-:-:S05]  /*0cf0*/  SHF.R.U32.HI R16, RZ, R7, R16 ;  /* 0x00000007ff107219 */ /* 0x000fca0000011610 */
[----:B------:R-:W-:-:S07]  /*0d00*/  IMAD.IADD R14, R15, 0x1, R16 ;  /* 0x000000010f0e7824 */ /* 0x000fce00078e0210 */
.L_x_18:
[----:B------:R-:W-:Y:S05]  /*0d10*/  BSYNC.RECONVERGENT B1 ;  /* 0x0000000000017941 */ /* 0x000fea0003800200 */
.L_x_17:
[C---:B------:R-:W-:Y:S01]  /*0d20*/  SHF.L.W.U32.HI R25, R14.reuse, 0x2, R19 ;  /* 0x000000020e197819 */ /* 0x040fe20000010e13 */
[----:B------:R-:W-:Y:S01]  /*0d30*/  UMOV UR6, 0x54442d19 ;  /* 0x54442d1900067882 */ /* 0x000fe20000000000 */
[----:B------:R-:W-:Y:S01]  /*0d40*/  SHF.L.U32 R14, R14, 0x2, RZ ;  /* 0x000000020e0e7819 */ /* 0x000fe200000006ff */
        /* <DEDUP_REMOVED lines=14> */
.L_x_15:
[----:B------:R-:W-:Y:S05]  /*0e30*/  BSYNC.RECONVERGENT B0 ;  /* 0x0000000000007941 */ /* 0x000fea0003800200 */
.L_x_14:
[----:B------:R-:W-:Y:S02]  /*0e40*/  IMAD.MOV.U32 R14, RZ, RZ, 0x37cbac00 ;  /* 0x37cbac00ff0e7424 */ /* 0x000fe400078e00ff */
[----:B------:R-:W-:Y:S01]  /*0e50*/  FMUL R15, R18, R18 ;  /* 0x00000012120f7220 */ /* 0x000fe20000400000 */
[----:B------:R-:W-:Y:S01]  /*0e60*/  LOP3.LUT R16, R25, 0x1, RZ, 0xc0, !PT ;  /* 0x0000000119107812 */ /* 0x000fe200078ec0ff */
[----:B------:R-:W-:Y:S01]  /*0e70*/  IMAD.MOV.U32 R26, RZ, RZ, 0x3d2aaabb ;  /* 0x3d2aaabbff1a7424 */ /* 0x000fe200078e00ff */
[----:B------:R-:W-:Y:S01]  /*0e80*/  UIADD3 UR4, UPT, UPT, UR4, 0x1, URZ ;  /* 0x0000000104047890 */ /* 0x000fe2000fffe0ff */
[----:B------:R-:W-:Y:S01]  /*0e90*/  FFMA R14, R15, R14, -0.0013887860113754868507 ;  /* 0xbab607ed0f0e7423 */ /* 0x000fe2000000000e */
[----:B------:R-:W-:Y:S01]  /*0ea0*/  ISETP.NE.U32.AND P0, PT, R16, 0x1, PT ;  /* 0x000000011000780c */ /* 0x000fe20003f05070 */
[----:B------:R-:W-:Y:S01]  /*0eb0*/  VIADD R17, R25, 0x1 ;  /* 0x0000000119117836 */ /* 0x000fe20000000000 */
[----:B------:R-:W-:Y:S01]  /*0ec0*/  UISETP.NE.AND UP0, UPT, UR4, 0x3e8, UPT ;  /* 0x000003e80400788c */ /* 0x000fe2000bf05270 */
[----:B------:R-:W-:Y:S01]  /*0ed0*/  IMAD.MOV.U32 R19, RZ, RZ, 0x3effffff ;  /* 0x3effffffff137424 */ /* 0x000fe200078e00ff */
[----:B------:R-:W-:-:S02]  /*0ee0*/  FSEL R16, R14, -0.00019574658654164522886, P0 ;  /* 0xb94d41530e107808 */ /* 0x000fc40000000000 */
[----:B------:R-:W-:Y:S02]  /*0ef0*/  FSEL R26, R26, 0.0083327032625675201416, P0 ;  /* 0x3c0885e41a1a7808 */ /* 0x000fe40000000000 */
[----:B------:R-:W-:Y:S02]  /*0f00*/  LOP3.LUT P1, RZ, R17, 0x2, RZ, 0xc0, !PT ;  /* 0x0000000211ff7812 */ /* 0x000fe4000782c0ff */
[----:B------:R-:W-:Y:S01]  /*0f10*/  FSEL R14, R18, 1, !P0 ;  /* 0x3f800000120e7808 */ /* 0x000fe20004000000 */
[----:B------:R-:W-:Y:S01]  /*0f20*/  FFMA R16, R15, R16, R26 ;  /* 0x000000100f107223 */ /* 0x000fe2000000001a */
[----:B------:R-:W-:-:S03]  /*0f30*/  FSEL R19, -R19, -0.16666662693023681641, P0 ;  /* 0xbe2aaaa813137808 */ /* 0x000fc60000000100 */
[C---:B------:R-:W-:Y:S02]  /*0f40*/  FFMA R17, R15.reuse, R14, RZ ;  /* 0x0000000e0f117223 */ /* 0x040fe400000000ff */
[----:B------:R-:W-:-:S04]  /*0f50*/  FFMA R16, R15, R16, R19 ;  /* 0x000000100f107223 */ /* 0x000fc80000000013 */
[----:B------:R-:W-:-:S04]  /*0f60*/  FFMA R14, R17, R16, R14 ;  /* 0x00000010110e7223 */ /* 0x000fc8000000000e */
[----:B------:R-:W-:-:S04]  /*0f70*/  @P1 FADD R14, RZ, -R14 ;  /* 0x8000000eff0e1221 */ /* 0x000fc80000000000 */
[----:B------:R-:W-:Y:S01]  /*0f80*/  FFMA R3, R24, R14, R3 ;  /* 0x0000000e18037223 */ /* 0x000fe20000000003 */
[----:B------:R-:W-:Y:S06]  /*0f90*/  BRA.U UP0, `(.L_x_19) ;  /* 0xfffffff100947547 */ /* 0x000fec000b83ffff */
[----:B------:R-:W-:Y:S01]  /*0fa0*/  STG.E desc[UR8][R12.64], R3 ;  /* 0x000000030c007986 */ /* 0x000fe2000c101908 */
[----:B------:R-:W-:Y:S05]  /*0fb0*/  EXIT ;  /* 0x000000000000794d */ /* 0x000fea0003800000 */
.L_x_20:
        /* <DEDUP_REMOVED lines=12> */
.L_x_26:


//--------------------- .nv.global.init           --------------------------
	.section	.nv.global.init,"aw",@progbits
	.align	4
.nv.global.init:
	.type		__cudart_i2opi_f,@object
	.size		__cudart_i2opi_f,(.L_0 - __cudart_i2opi_f)
__cudart_i2opi_f:
        /*0000*/ 	.byte	0x41, 0x90, 0x43, 0x3c, 0x99, 0x95, 0x62, 0xdb, 0xc0, 0xdd, 0x34, 0xf5, 0xd1, 0x57, 0x27, 0xfc
        /*0010*/ 	.byte	0x29, 0x15, 0x44, 0x4e, 0x6e, 0x83, 0xf9, 0xa2
.L_0:


//--------------------- .nv.shared.reserved.0     --------------------------
	.section	.nv.shared.reserved.0,"aw",@nobits
	.weak		__nv_reservedSMEM_offset_0_alias
	.size		__nv_reservedSMEM_offset_0_alias, 0, 64
	.other		__nv_reservedSMEM_offset_0_alias,@"STO_CUDA_RESERVED_SHARED STV_DEFAULT"
__nv_reservedSMEM_offset_0_alias:
	.zero		0
	.zero		64


//--------------------- .nv.constant0._Z22stress_matrix_multiplyPfS_S_ --------------------------
	.section	.nv.constant0._Z22stress_matrix_multiplyPfS_S_,"a",@progbits
	.sectionflags	@""
	.align	4
.nv.constant0._Z22stress_matrix_multiplyPfS_S_:
	.zero		920


//--------------------- .nv.constant0._Z13stress_atomicPf --------------------------
	.section	.nv.constant0._Z13stress_atomicPf,"a",@progbits
	.sectionflags	@""
	.align	4
.nv.constant0._Z13stress_atomicPf:
	.zero		904


//--------------------- .nv.constant0._Z9stress_xuPf --------------------------
	.section	.nv.constant0._Z9stress_xuPf,"a",@progbits
	.sectionflags	@""
	.align	4
.nv.constant0._Z9stress_xuPf:
	.zero		904


//--------------------- .nv.constant0._Z16stress_schedulerPf --------------------------
	.section	.nv.constant0._Z16stress_schedulerPf,"a",@progbits
	.sectionflags	@""
	.align	4
.nv.constant0._Z16stress_schedulerPf:
	.zero		904


//--------------------- .nv.constant0._Z13stress_memoryPf --------------------------
	.section	.nv.constant0._Z13stress_memoryPf,"a",@progbits
	.sectionflags	@""
	.align	4
.nv.constant0._Z13stress_memoryPf:
	.zero		904


//--------------------- .nv.constant0._Z14stress_computePf --------------------------
	.section	.nv.constant0._Z14stress_computePf,"a",@progbits
	.sectionflags	@""
	.align	4
.nv.constant0._Z14stress_computePf:
	.zero		904


//--------------------- SYMBOLS --------------------------

	.type		.nv.reservedSmem.offset0,@object
	.size		.nv.reservedSmem.offset0,0x4
